//
// Generated by NVIDIA NVVM Compiler
//
// Compiler Build ID: CL-36424714
// Cuda compilation tools, release 13.0, V13.0.88
// Based on NVVM 20.0.0
//

.version 9.0
.target sm_100
.address_size 64

	// .globl	_Z46cuda_thermostat_quantum_spde_zero_point_kernelPdS_PKdS1_dddi

.visible .entry _Z46cuda_thermostat_quantum_spde_zero_point_kernelPdS_PKdS1_dddi(
	.param .u64 .ptr .align 1 _Z46cuda_thermostat_quantum_spde_zero_point_kernelPdS_PKdS1_dddi_param_0,
	.param .u64 .ptr .align 1 _Z46cuda_thermostat_quantum_spde_zero_point_kernelPdS_PKdS1_dddi_param_1,
	.param .u64 .ptr .align 1 _Z46cuda_thermostat_quantum_spde_zero_point_kernelPdS_PKdS1_dddi_param_2,
	.param .u64 .ptr .align 1 _Z46cuda_thermostat_quantum_spde_zero_point_kernelPdS_PKdS1_dddi_param_3,
	.param .f64 _Z46cuda_thermostat_quantum_spde_zero_point_kernelPdS_PKdS1_dddi_param_4,
	.param .f64 _Z46cuda_thermostat_quantum_spde_zero_point_kernelPdS_PKdS1_dddi_param_5,
	.param .f64 _Z46cuda_thermostat_quantum_spde_zero_point_kernelPdS_PKdS1_dddi_param_6,
	.param .u32 _Z46cuda_thermostat_quantum_spde_zero_point_kernelPdS_PKdS1_dddi_param_7
)
{
	.reg .pred 	%p<2>;
	.reg .b32 	%r<7>;
	.reg .b64 	%rd<19>;
	.reg .b64 	%fd<128>;

	ld.param.u32 	%r2, [_Z46cuda_thermostat_quantum_spde_zero_point_kernelPdS_PKdS1_dddi_param_7];
	mov.u32 	%r3, %ctaid.x;
	mov.u32 	%r4, %ntid.x;
	mov.u32 	%r5, %tid.x;
	mad.lo.s32 	%r1, %r3, %r4, %r5;
	setp.ge.s32 	%p1, %r1, %r2;
	@%p1 bra 	$L__BB0_2;
	ld.param.f64 	%fd127, [_Z46cuda_thermostat_quantum_spde_zero_point_kernelPdS_PKdS1_dddi_param_6];
	ld.param.f64 	%fd126, [_Z46cuda_thermostat_quantum_spde_zero_point_kernelPdS_PKdS1_dddi_param_5];
	ld.param.f64 	%fd125, [_Z46cuda_thermostat_quantum_spde_zero_point_kernelPdS_PKdS1_dddi_param_4];
	ld.param.u64 	%rd18, [_Z46cuda_thermostat_quantum_spde_zero_point_kernelPdS_PKdS1_dddi_param_3];
	ld.param.u64 	%rd17, [_Z46cuda_thermostat_quantum_spde_zero_point_kernelPdS_PKdS1_dddi_param_2];
	ld.param.u64 	%rd16, [_Z46cuda_thermostat_quantum_spde_zero_point_kernelPdS_PKdS1_dddi_param_1];
	ld.param.u64 	%rd15, [_Z46cuda_thermostat_quantum_spde_zero_point_kernelPdS_PKdS1_dddi_param_0];
	cvta.to.global.u64 	%rd5, %rd18;
	cvta.to.global.u64 	%rd6, %rd15;
	cvta.to.global.u64 	%rd7, %rd16;
	cvta.to.global.u64 	%rd8, %rd17;
	mul.f64 	%fd4, %fd127, 0d3FF0B27CBF6E3F79;
	mul.f64 	%fd5, %fd127, 0d3FC6AF35E310DBF0;
	mul.f64 	%fd6, %fd127, 0d3FA9C36976BC1F00;
	mul.f64 	%fd7, %fd127, 0d3F84F93BC0A06EA0;
	mul.f64 	%fd8, %fd127, 0d3FFC38982CB20FB2;
	mul.f64 	%fd9, %fd127, 0d3FD94156E264E486;
	mul.f64 	%fd10, %fd127, 0d3FBA7F5E84F09529;
	mul.f64 	%fd11, %fd127, 0d3F904102FF8EC0F9;
	shl.b32 	%r6, %r1, 2;
	mul.wide.s32 	%rd9, %r6, 8;
	add.s64 	%rd10, %rd7, %rd9;
	ld.global.f64 	%fd12, [%rd10];
	ld.global.f64 	%fd13, [%rd10+8];
	ld.global.f64 	%fd14, [%rd10+16];
	ld.global.f64 	%fd15, [%rd10+24];
	add.s64 	%rd11, %rd8, %rd9;
	ld.global.f64 	%fd16, [%rd11];
	mul.f64 	%fd17, %fd125, %fd8;
	mov.f64 	%fd18, 0d4000000000000000;
	div.rn.f64 	%fd19, %fd18, %fd17;
	sqrt.rn.f64 	%fd20, %fd19;
	mul.f64 	%fd21, %fd16, %fd20;
	ld.global.f64 	%fd22, [%rd11+8];
	mul.f64 	%fd23, %fd125, %fd9;
	div.rn.f64 	%fd24, %fd18, %fd23;
	sqrt.rn.f64 	%fd25, %fd24;
	mul.f64 	%fd26, %fd22, %fd25;
	ld.global.f64 	%fd27, [%rd11+16];
	mul.f64 	%fd28, %fd125, %fd10;
	div.rn.f64 	%fd29, %fd18, %fd28;
	sqrt.rn.f64 	%fd30, %fd29;
	mul.f64 	%fd31, %fd27, %fd30;
	ld.global.f64 	%fd32, [%rd11+24];
	mul.f64 	%fd33, %fd125, %fd11;
	div.rn.f64 	%fd34, %fd18, %fd33;
	sqrt.rn.f64 	%fd35, %fd34;
	mul.f64 	%fd36, %fd32, %fd35;
	sub.f64 	%fd37, %fd21, %fd12;
	mul.f64 	%fd38, %fd8, %fd37;
	sub.f64 	%fd39, %fd26, %fd13;
	mul.f64 	%fd40, %fd9, %fd39;
	sub.f64 	%fd41, %fd31, %fd14;
	mul.f64 	%fd42, %fd10, %fd41;
	sub.f64 	%fd43, %fd36, %fd15;
	mul.f64 	%fd44, %fd11, %fd43;
	mul.f64 	%fd45, %fd125, %fd38;
	mul.f64 	%fd46, %fd125, %fd40;
	mul.f64 	%fd47, %fd125, %fd42;
	mul.f64 	%fd48, %fd125, %fd44;
	fma.rn.f64 	%fd49, %fd45, 0d3FE0000000000000, %fd12;
	fma.rn.f64 	%fd50, %fd46, 0d3FE0000000000000, %fd13;
	fma.rn.f64 	%fd51, %fd47, 0d3FE0000000000000, %fd14;
	fma.rn.f64 	%fd52, %fd48, 0d3FE0000000000000, %fd15;
	sub.f64 	%fd53, %fd21, %fd49;
	mul.f64 	%fd54, %fd8, %fd53;
	sub.f64 	%fd55, %fd26, %fd50;
	mul.f64 	%fd56, %fd9, %fd55;
	sub.f64 	%fd57, %fd31, %fd51;
	mul.f64 	%fd58, %fd10, %fd57;
	sub.f64 	%fd59, %fd36, %fd52;
	mul.f64 	%fd60, %fd11, %fd59;
	mul.f64 	%fd61, %fd125, %fd54;
	mul.f64 	%fd62, %fd125, %fd56;
	mul.f64 	%fd63, %fd125, %fd58;
	mul.f64 	%fd64, %fd125, %fd60;
	fma.rn.f64 	%fd65, %fd61, 0d3FE0000000000000, %fd12;
	fma.rn.f64 	%fd66, %fd62, 0d3FE0000000000000, %fd13;
	fma.rn.f64 	%fd67, %fd63, 0d3FE0000000000000, %fd14;
	fma.rn.f64 	%fd68, %fd64, 0d3FE0000000000000, %fd15;
	sub.f64 	%fd69, %fd21, %fd65;
	mul.f64 	%fd70, %fd8, %fd69;
	sub.f64 	%fd71, %fd26, %fd66;
	mul.f64 	%fd72, %fd9, %fd71;
	sub.f64 	%fd73, %fd31, %fd67;
	mul.f64 	%fd74, %fd10, %fd73;
	sub.f64 	%fd75, %fd36, %fd68;
	mul.f64 	%fd76, %fd11, %fd75;
	mul.f64 	%fd77, %fd125, %fd70;
	mul.f64 	%fd78, %fd125, %fd72;
	mul.f64 	%fd79, %fd125, %fd74;
	mul.f64 	%fd80, %fd125, %fd76;
	add.f64 	%fd81, %fd12, %fd77;
	add.f64 	%fd82, %fd13, %fd78;
	add.f64 	%fd83, %fd14, %fd79;
	add.f64 	%fd84, %fd15, %fd80;
	sub.f64 	%fd85, %fd21, %fd81;
	mul.f64 	%fd86, %fd8, %fd85;
	sub.f64 	%fd87, %fd26, %fd82;
	mul.f64 	%fd88, %fd9, %fd87;
	sub.f64 	%fd89, %fd31, %fd83;
	mul.f64 	%fd90, %fd10, %fd89;
	sub.f64 	%fd91, %fd36, %fd84;
	mul.f64 	%fd92, %fd11, %fd91;
	fma.rn.f64 	%fd93, %fd61, 0d4000000000000000, %fd45;
	fma.rn.f64 	%fd94, %fd77, 0d4000000000000000, %fd93;
	fma.rn.f64 	%fd95, %fd125, %fd86, %fd94;
	div.rn.f64 	%fd96, %fd95, 0d4018000000000000;
	add.f64 	%fd97, %fd12, %fd96;
	fma.rn.f64 	%fd98, %fd62, 0d4000000000000000, %fd46;
	fma.rn.f64 	%fd99, %fd78, 0d4000000000000000, %fd98;
	fma.rn.f64 	%fd100, %fd125, %fd88, %fd99;
	div.rn.f64 	%fd101, %fd100, 0d4018000000000000;
	add.f64 	%fd102, %fd13, %fd101;
	fma.rn.f64 	%fd103, %fd63, 0d4000000000000000, %fd47;
	fma.rn.f64 	%fd104, %fd79, 0d4000000000000000, %fd103;
	fma.rn.f64 	%fd105, %fd125, %fd90, %fd104;
	div.rn.f64 	%fd106, %fd105, 0d4018000000000000;
	add.f64 	%fd107, %fd14, %fd106;
	fma.rn.f64 	%fd108, %fd64, 0d4000000000000000, %fd48;
	fma.rn.f64 	%fd109, %fd80, 0d4000000000000000, %fd108;
	fma.rn.f64 	%fd110, %fd125, %fd92, %fd109;
	div.rn.f64 	%fd111, %fd110, 0d4018000000000000;
	add.f64 	%fd112, %fd15, %fd111;
	st.global.f64 	[%rd10], %fd97;
	st.global.f64 	[%rd10+8], %fd102;
	st.global.f64 	[%rd10+16], %fd107;
	st.global.f64 	[%rd10+24], %fd112;
	sub.f64 	%fd113, %fd21, %fd97;
	fma.rn.f64 	%fd114, %fd4, %fd113, 0d0000000000000000;
	sub.f64 	%fd115, %fd26, %fd102;
	fma.rn.f64 	%fd116, %fd5, %fd115, %fd114;
	sub.f64 	%fd117, %fd31, %fd107;
	fma.rn.f64 	%fd118, %fd6, %fd117, %fd116;
	sub.f64 	%fd119, %fd36, %fd112;
	fma.rn.f64 	%fd120, %fd7, %fd119, %fd118;
	mul.wide.s32 	%rd12, %r1, 8;
	add.s64 	%rd13, %rd5, %rd12;
	ld.global.f64 	%fd121, [%rd13];
	mul.f64 	%fd122, %fd126, %fd121;
	add.s64 	%rd14, %rd6, %rd12;
	ld.global.f64 	%fd123, [%rd14];
	fma.rn.f64 	%fd124, %fd120, %fd122, %fd123;
	st.global.f64 	[%rd14], %fd124;
$L__BB0_2:
	ret;

}
	// .globl	_Z43cuda_thermostat_quantum_spde_no_zero_kernelPdS_S_S_S_PKdS1_dddi
.visible .entry _Z43cuda_thermostat_quantum_spde_no_zero_kernelPdS_S_S_S_PKdS1_dddi(
	.param .u64 .ptr .align 1 _Z43cuda_thermostat_quantum_spde_no_zero_kernelPdS_S_S_S_PKdS1_dddi_param_0,
	.param .u64 .ptr .align 1 _Z43cuda_thermostat_quantum_spde_no_zero_kernelPdS_S_S_S_PKdS1_dddi_param_1,
	.param .u64 .ptr .align 1 _Z43cuda_thermostat_quantum_spde_no_zero_kernelPdS_S_S_S_PKdS1_dddi_param_2,
	.param .u64 .ptr .align 1 _Z43cuda_thermostat_quantum_spde_no_zero_kernelPdS_S_S_S_PKdS1_dddi_param_3,
	.param .u64 .ptr .align 1 _Z43cuda_thermostat_quantum_spde_no_zero_kernelPdS_S_S_S_PKdS1_dddi_param_4,
	.param .u64 .ptr .align 1 _Z43cuda_thermostat_quantum_spde_no_zero_kernelPdS_S_S_S_PKdS1_dddi_param_5,
	.param .u64 .ptr .align 1 _Z43cuda_thermostat_quantum_spde_no_zero_kernelPdS_S_S_S_PKdS1_dddi_param_6,
	.param .f64 _Z43cuda_thermostat_quantum_spde_no_zero_kernelPdS_S_S_S_PKdS1_dddi_param_7,
	.param .f64 _Z43cuda_thermostat_quantum_spde_no_zero_kernelPdS_S_S_S_PKdS1_dddi_param_8,
	.param .f64 _Z43cuda_thermostat_quantum_spde_no_zero_kernelPdS_S_S_S_PKdS1_dddi_param_9,
	.param .u32 _Z43cuda_thermostat_quantum_spde_no_zero_kernelPdS_S_S_S_PKdS1_dddi_param_10
)
{
	.reg .pred 	%p<2>;
	.reg .b32 	%r<6>;
	.reg .b64 	%rd<29>;
	.reg .b64 	%fd<100>;

	ld.param.u64 	%rd2, [_Z43cuda_thermostat_quantum_spde_no_zero_kernelPdS_S_S_S_PKdS1_dddi_param_1];
	ld.param.u64 	%rd4, [_Z43cuda_thermostat_quantum_spde_no_zero_kernelPdS_S_S_S_PKdS1_dddi_param_3];
	ld.param.u64 	%rd5, [_Z43cuda_thermostat_quantum_spde_no_zero_kernelPdS_S_S_S_PKdS1_dddi_param_4];
	ld.param.u32 	%r2, [_Z43cuda_thermostat_quantum_spde_no_zero_kernelPdS_S_S_S_PKdS1_dddi_param_10];
	mov.u32 	%r3, %ctaid.x;
	mov.u32 	%r4, %ntid.x;
	mov.u32 	%r5, %tid.x;
	mad.lo.s32 	%r1, %r3, %r4, %r5;
	setp.ge.s32 	%p1, %r1, %r2;
	@%p1 bra 	$L__BB1_2;
	ld.param.f64 	%fd99, [_Z43cuda_thermostat_quantum_spde_no_zero_kernelPdS_S_S_S_PKdS1_dddi_param_8];
	ld.param.f64 	%fd98, [_Z43cuda_thermostat_quantum_spde_no_zero_kernelPdS_S_S_S_PKdS1_dddi_param_7];
	ld.param.u64 	%rd28, [_Z43cuda_thermostat_quantum_spde_no_zero_kernelPdS_S_S_S_PKdS1_dddi_param_6];
	ld.param.u64 	%rd27, [_Z43cuda_thermostat_quantum_spde_no_zero_kernelPdS_S_S_S_PKdS1_dddi_param_5];
	ld.param.u64 	%rd26, [_Z43cuda_thermostat_quantum_spde_no_zero_kernelPdS_S_S_S_PKdS1_dddi_param_2];
	ld.param.u64 	%rd25, [_Z43cuda_thermostat_quantum_spde_no_zero_kernelPdS_S_S_S_PKdS1_dddi_param_0];
	cvta.to.global.u64 	%rd8, %rd27;
	cvta.to.global.u64 	%rd9, %rd4;
	cvta.to.global.u64 	%rd10, %rd5;
	cvta.to.global.u64 	%rd11, %rd28;
	cvta.to.global.u64 	%rd12, %rd25;
	cvta.to.global.u64 	%rd13, %rd2;
	cvta.to.global.u64 	%rd14, %rd26;
	mul.wide.s32 	%rd15, %r1, 8;
	add.s64 	%rd16, %rd8, %rd15;
	ld.global.f64 	%fd3, [%rd16];
	mov.f64 	%fd4, 0d40240E8A71DE69AD;
	div.rn.f64 	%fd5, %fd4, %fd98;
	sqrt.rn.f64 	%fd6, %fd5;
	mul.f64 	%fd7, %fd6, %fd3;
	add.s64 	%rd17, %rd13, %rd15;
	ld.global.f64 	%fd8, [%rd17];
	add.s64 	%rd18, %rd14, %rd15;
	ld.global.f64 	%fd9, [%rd18];
	mul.f64 	%fd10, %fd8, 0d401D91D5D12D59AB;
	sub.f64 	%fd11, %fd7, %fd10;
	mul.f64 	%fd12, %fd9, 0d40140E8A71DE69AD;
	sub.f64 	%fd13, %fd11, %fd12;
	mul.f64 	%fd14, %fd98, %fd9;
	mul.f64 	%fd15, %fd98, %fd13;
	fma.rn.f64 	%fd16, %fd14, 0d3FE0000000000000, %fd8;
	fma.rn.f64 	%fd17, %fd15, 0d3FE0000000000000, %fd9;
	mul.f64 	%fd18, %fd16, 0d401D91D5D12D59AB;
	sub.f64 	%fd19, %fd7, %fd18;
	mul.f64 	%fd20, %fd17, 0d40140E8A71DE69AD;
	sub.f64 	%fd21, %fd19, %fd20;
	mul.f64 	%fd22, %fd98, %fd17;
	mul.f64 	%fd23, %fd98, %fd21;
	fma.rn.f64 	%fd24, %fd22, 0d3FE0000000000000, %fd8;
	fma.rn.f64 	%fd25, %fd23, 0d3FE0000000000000, %fd9;
	mul.f64 	%fd26, %fd24, 0d401D91D5D12D59AB;
	sub.f64 	%fd27, %fd7, %fd26;
	mul.f64 	%fd28, %fd25, 0d40140E8A71DE69AD;
	sub.f64 	%fd29, %fd27, %fd28;
	mul.f64 	%fd30, %fd98, %fd25;
	mul.f64 	%fd31, %fd98, %fd29;
	add.f64 	%fd32, %fd8, %fd30;
	add.f64 	%fd33, %fd9, %fd31;
	mul.f64 	%fd34, %fd32, 0d401D91D5D12D59AB;
	sub.f64 	%fd35, %fd7, %fd34;
	mul.f64 	%fd36, %fd33, 0d40140E8A71DE69AD;
	sub.f64 	%fd37, %fd35, %fd36;
	fma.rn.f64 	%fd38, %fd22, 0d4000000000000000, %fd14;
	fma.rn.f64 	%fd39, %fd30, 0d4000000000000000, %fd38;
	fma.rn.f64 	%fd40, %fd98, %fd33, %fd39;
	div.rn.f64 	%fd41, %fd40, 0d4018000000000000;
	add.f64 	%fd42, %fd8, %fd41;
	fma.rn.f64 	%fd43, %fd23, 0d4000000000000000, %fd15;
	fma.rn.f64 	%fd44, %fd31, 0d4000000000000000, %fd43;
	fma.rn.f64 	%fd45, %fd98, %fd37, %fd44;
	div.rn.f64 	%fd46, %fd45, 0d4018000000000000;
	add.f64 	%fd47, %fd9, %fd46;
	st.global.f64 	[%rd17], %fd42;
	st.global.f64 	[%rd18], %fd47;
	fma.rn.f64 	%fd48, %fd42, 0d3FFD4DD2F1A9FBE7, 0d0000000000000000;
	mul.wide.s32 	%rd19, %r2, 8;
	add.s64 	%rd20, %rd16, %rd19;
	ld.global.f64 	%fd49, [%rd20];
	mov.f64 	%fd50, 0d401A6113404EA4A9;
	div.rn.f64 	%fd51, %fd50, %fd98;
	sqrt.rn.f64 	%fd52, %fd51;
	mul.f64 	%fd53, %fd52, %fd49;
	add.s64 	%rd21, %rd9, %rd15;
	ld.global.f64 	%fd54, [%rd21];
	add.s64 	%rd22, %rd10, %rd15;
	ld.global.f64 	%fd55, [%rd22];
	mul.f64 	%fd56, %fd54, 0d3FF7E77EAC835636;
	sub.f64 	%fd57, %fd53, %fd56;
	mul.f64 	%fd58, %fd55, 0d400A6113404EA4A9;
	sub.f64 	%fd59, %fd57, %fd58;
	mul.f64 	%fd60, %fd98, %fd55;
	mul.f64 	%fd61, %fd98, %fd59;
	fma.rn.f64 	%fd62, %fd60, 0d3FE0000000000000, %fd54;
	fma.rn.f64 	%fd63, %fd61, 0d3FE0000000000000, %fd55;
	mul.f64 	%fd64, %fd62, 0d3FF7E77EAC835636;
	sub.f64 	%fd65, %fd53, %fd64;
	mul.f64 	%fd66, %fd63, 0d400A6113404EA4A9;
	sub.f64 	%fd67, %fd65, %fd66;
	mul.f64 	%fd68, %fd98, %fd63;
	mul.f64 	%fd69, %fd98, %fd67;
	fma.rn.f64 	%fd70, %fd68, 0d3FE0000000000000, %fd54;
	fma.rn.f64 	%fd71, %fd69, 0d3FE0000000000000, %fd55;
	mul.f64 	%fd72, %fd70, 0d3FF7E77EAC835636;
	sub.f64 	%fd73, %fd53, %fd72;
	mul.f64 	%fd74, %fd71, 0d400A6113404EA4A9;
	sub.f64 	%fd75, %fd73, %fd74;
	mul.f64 	%fd76, %fd98, %fd71;
	mul.f64 	%fd77, %fd98, %fd75;
	add.f64 	%fd78, %fd54, %fd76;
	add.f64 	%fd79, %fd55, %fd77;
	mul.f64 	%fd80, %fd78, 0d3FF7E77EAC835636;
	sub.f64 	%fd81, %fd53, %fd80;
	mul.f64 	%fd82, %fd79, 0d400A6113404EA4A9;
	sub.f64 	%fd83, %fd81, %fd82;
	fma.rn.f64 	%fd84, %fd68, 0d4000000000000000, %fd60;
	fma.rn.f64 	%fd85, %fd76, 0d4000000000000000, %fd84;
	fma.rn.f64 	%fd86, %fd98, %fd79, %fd85;
	div.rn.f64 	%fd87, %fd86, 0d4018000000000000;
	add.f64 	%fd88, %fd54, %fd87;
	fma.rn.f64 	%fd89, %fd69, 0d4000000000000000, %fd61;
	fma.rn.f64 	%fd90, %fd77, 0d4000000000000000, %fd89;
	fma.rn.f64 	%fd91, %fd98, %fd83, %fd90;
	div.rn.f64 	%fd92, %fd91, 0d4018000000000000;
	add.f64 	%fd93, %fd55, %fd92;
	st.global.f64 	[%rd21], %fd88;
	st.global.f64 	[%rd22], %fd93;
	fma.rn.f64 	%fd94, %fd88, 0d3FD5F212D77318FC, %fd48;
	add.s64 	%rd23, %rd11, %rd15;
	ld.global.f64 	%fd95, [%rd23];
	mul.f64 	%fd96, %fd99, %fd95;
	mul.f64 	%fd97, %fd94, %fd96;
	add.s64 	%rd24, %rd12, %rd15;
	st.global.f64 	[%rd24], %fd97;
$L__BB1_2:
	ret;

}


// ===== COMPILED SASS (sm_100) =====

	.target	sm_100

	.elftype	@"ET_EXEC"


//--------------------- .note.nv.tkinfo           --------------------------
	.section	.note.nv.tkinfo,"",@"SHT_NOTE"
	.sectionflags	@"SHF_NOTE_NV_TKINFO"
	.tkinfo
        /*0018*/ 	.word	0x00000002
        /*0030*/ 	.string	""
        /*0030*/ 	.string	"ptxas"
        /*0030*/ 	.string	"Cuda compilation tools, release 13.0, V13.0.88"
        /*0030*/ 	.string	"Build cuda_13.0.r13.0/compiler.36424714_0"
        /*0030*/ 	.string	"-arch sm_100 -m 64 "



//--------------------- .note.nv.cuinfo           --------------------------
	.section	.note.nv.cuinfo,"",@"SHT_NOTE"
	.sectionflags	@"SHF_NOTE_NV_CUINFO"
        /*0018*/ 	.short	0x0002
        /*001a*/ 	.short	0x0064
        /*001c*/ 	.short	0x0082
	.zero		2


//--------------------- .nv.info                  --------------------------
	.section	.nv.info,"",@"SHT_CUDA_INFO"
	.align	4


	//----- nvinfo : EIATTR_REGCOUNT
	.align		4
        /*0000*/ 	.byte	0x04, 0x2f
        /*0002*/ 	.short	(.L_1 - .L_0)
	.align		4
.L_0:
        /*0004*/ 	.word	index@(_Z46cuda_thermostat_quantum_spde_zero_point_kernelPdS_PKdS1_dddi)
        /*0008*/ 	.word	0x00000040


	//----- nvinfo : EIATTR_FRAME_SIZE
	.align		4
.L_1:
        /*000c*/ 	.byte	0x04, 0x11
        /*000e*/ 	.short	(.L_3 - .L_2)
	.align		4
.L_2:
        /*0010*/ 	.word	index@($__internal_3_$__cuda_sm20_dsqrt_rn_f64_mediumpath_v1)
        /*0014*/ 	.word	0x00000000


	//----- nvinfo : EIATTR_FRAME_SIZE
	.align		4
.L_3:
        /*0018*/ 	.byte	0x04, 0x11
        /*001a*/ 	.short	(.L_5 - .L_4)
	.align		4
.L_4:
        /*001c*/ 	.word	index@($__internal_2_$__cuda_sm20_div_rn_f64_full)
        /*0020*/ 	.word	0x00000000


	//----- nvinfo : EIATTR_FRAME_SIZE
	.align		4
.L_5:
        /*0024*/ 	.byte	0x04, 0x11
        /*0026*/ 	.short	(.L_7 - .L_6)
	.align		4
.L_6:
        /*0028*/ 	.word	index@(_Z46cuda_thermostat_quantum_spde_zero_point_kernelPdS_PKdS1_dddi)
        /*002c*/ 	.word	0x00000000


	//----- nvinfo : EIATTR_REGCOUNT
	.align		4
.L_7:
        /*0030*/ 	.byte	0x04, 0x2f
        /*0032*/ 	.short	(.L_9 - .L_8)
	.align		4
.L_8:
        /*0034*/ 	.word	index@(_Z43cuda_thermostat_quantum_spde_no_zero_kernelPdS_S_S_S_PKdS1_dddi)
        /*0038*/ 	.word	0x00000028


	//----- nvinfo : EIATTR_FRAME_SIZE
	.align		4
.L_9:
        /*003c*/ 	.byte	0x04, 0x11
        /*003e*/ 	.short	(.L_11 - .L_10)
	.align		4
.L_10:
        /*0040*/ 	.word	index@($__internal_1_$__cuda_sm20_dsqrt_rn_f64_mediumpath_v1)
        /*0044*/ 	.word	0x00000000


	//----- nvinfo : EIATTR_FRAME_SIZE
	.align		4
.L_11:
        /*0048*/ 	.byte	0x04, 0x11
        /*004a*/ 	.short	(.L_13 - .L_12)
	.align		4
.L_12:
        /*004c*/ 	.word	index@($__internal_0_$__cuda_sm20_div_rn_f64_full)
        /*0050*/ 	.word	0x00000000


	//----- nvinfo : EIATTR_FRAME_SIZE
	.align		4
.L_13:
        /*0054*/ 	.byte	0x04, 0x11
        /*0056*/ 	.short	(.L_15 - .L_14)
	.align		4
.L_14:
        /*0058*/ 	.word	index@(_Z43cuda_thermostat_quantum_spde_no_zero_kernelPdS_S_S_S_PKdS1_dddi)
        /*005c*/ 	.word	0x00000000


	//----- nvinfo : EIATTR_MIN_STACK_SIZE
	.align		4
.L_15:
        /*0060*/ 	.byte	0x04, 0x12
        /*0062*/ 	.short	(.L_17 - .L_16)
	.align		4
.L_16:
        /*0064*/ 	.word	index@(_Z43cuda_thermostat_quantum_spde_no_zero_kernelPdS_S_S_S_PKdS1_dddi)
        /*0068*/ 	.word	0x00000000


	//----- nvinfo : EIATTR_MIN_STACK_SIZE
	.align		4
.L_17:
        /*006c*/ 	.byte	0x04, 0x12
        /*006e*/ 	.short	(.L_19 - .L_18)
	.align		4
.L_18:
        /*0070*/ 	.word	index@(_Z46cuda_thermostat_quantum_spde_zero_point_kernelPdS_PKdS1_dddi)
        /*0074*/ 	.word	0x00000000
.L_19:


//--------------------- .nv.compat                --------------------------
	.section	.nv.compat,"",@"SHT_CUDA_COMPAT_INFO"
	.align	4
        /*0000*/ 	.byte	0x02, 0x09, 0x00, 0x00, 0x02, 0x02, 0x01, 0x00, 0x02, 0x05, 0x05, 0x00, 0x03, 0x07, 0x01, 0x01
        /*0010*/ 	.byte	0x02, 0x03, 0x00, 0x00, 0x02, 0x06, 0x01, 0x00, 0x04, 0x0b, 0x08, 0x00, 0x01, 0x00, 0x00, 0x00
        /*0020*/ 	.byte	0x00, 0x00, 0x00, 0x00


//--------------------- .nv.info._Z43cuda_thermostat_quantum_spde_no_zero_kernelPdS_S_S_S_PKdS1_dddi --------------------------
	.section	.nv.info._Z43cuda_thermostat_quantum_spde_no_zero_kernelPdS_S_S_S_PKdS1_dddi,"",@"SHT_CUDA_INFO"
	.sectionflags	@""
	.align	4


	//----- nvinfo : EIATTR_CUDA_API_VERSION
	.align		4
        /*0000*/ 	.byte	0x04, 0x37
        /*0002*/ 	.short	(.L_21 - .L_20)
.L_20:
        /*0004*/ 	.word	0x00000082


	//----- nvinfo : EIATTR_KPARAM_INFO
	.align		4
.L_21:
        /*0008*/ 	.byte	0x04, 0x17
        /*000a*/ 	.short	(.L_23 - .L_22)
.L_22:
        /*000c*/ 	.word	0x00000000
        /*0010*/ 	.short	0x000a
        /*0012*/ 	.short	0x0050
        /*0014*/ 	.byte	0x00, 0xf0, 0x11, 0x00


	//----- nvinfo : EIATTR_KPARAM_INFO
	.align		4
.L_23:
        /*0018*/ 	.byte	0x04, 0x17
        /*001a*/ 	.short	(.L_25 - .L_24)
.L_24:
        /*001c*/ 	.word	0x00000000
        /*0020*/ 	.short	0x0009
        /*0022*/ 	.short	0x0048
        /*0024*/ 	.byte	0x00, 0xf0, 0x21, 0x00


	//----- nvinfo : EIATTR_KPARAM_INFO
	.align		4
.L_25:
        /*0028*/ 	.byte	0x04, 0x17
        /*002a*/ 	.short	(.L_27 - .L_26)
.L_26:
        /*002c*/ 	.word	0x00000000
        /*0030*/ 	.short	0x0008
        /*0032*/ 	.short	0x0040
        /*0034*/ 	.byte	0x00, 0xf0, 0x21, 0x00


	//----- nvinfo : EIATTR_KPARAM_INFO
	.align		4
.L_27:
        /*0038*/ 	.byte	0x04, 0x17
        /*003a*/ 	.short	(.L_29 - .L_28)
.L_28:
        /*003c*/ 	.word	0x00000000
        /*0040*/ 	.short	0x0007
        /*0042*/ 	.short	0x0038
        /*0044*/ 	.byte	0x00, 0xf0, 0x21, 0x00


	//----- nvinfo : EIATTR_KPARAM_INFO
	.align		4
.L_29:
        /*0048*/ 	.byte	0x04, 0x17
        /*004a*/ 	.short	(.L_31 - .L_30)
.L_30:
        /*004c*/ 	.word	0x00000000
        /*0050*/ 	.short	0x0006
        /*0052*/ 	.short	0x0030
        /*0054*/ 	.byte	0x00, 0xf5, 0x21, 0x00


	//----- nvinfo : EIATTR_KPARAM_INFO
	.align		4
.L_31:
        /*0058*/ 	.byte	0x04, 0x17
        /*005a*/ 	.short	(.L_33 - .L_32)
.L_32:
        /*005c*/ 	.word	0x00000000
        /*0060*/ 	.short	0x0005
        /*0062*/ 	.short	0x0028
        /*0064*/ 	.byte	0x00, 0xf5, 0x21, 0x00


	//----- nvinfo : EIATTR_KPARAM_INFO
	.align		4
.L_33:
        /*0068*/ 	.byte	0x04, 0x17
        /*006a*/ 	.short	(.L_35 - .L_34)
.L_34:
        /*006c*/ 	.word	0x00000000
        /*0070*/ 	.short	0x0004
        /*0072*/ 	.short	0x0020
        /*0074*/ 	.byte	0x00, 0xf5, 0x21, 0x00


	//----- nvinfo : EIATTR_KPARAM_INFO
	.align		4
.L_35:
        /*0078*/ 	.byte	0x04, 0x17
        /*007a*/ 	.short	(.L_37 - .L_36)
.L_36:
        /*007c*/ 	.word	0x00000000
        /*0080*/ 	.short	0x0003
        /*0082*/ 	.short	0x0018
        /*0084*/ 	.byte	0x00, 0xf5, 0x21, 0x00


	//----- nvinfo : EIATTR_KPARAM_INFO
	.align		4
.L_37:
        /*0088*/ 	.byte	0x04, 0x17
        /*008a*/ 	.short	(.L_39 - .L_38)
.L_38:
        /*008c*/ 	.word	0x00000000
        /*0090*/ 	.short	0x0002
        /*0092*/ 	.short	0x0010
        /*0094*/ 	.byte	0x00, 0xf5, 0x21, 0x00


	//----- nvinfo : EIATTR_KPARAM_INFO
	.align		4
.L_39:
        /*0098*/ 	.byte	0x04, 0x17
        /*009a*/ 	.short	(.L_41 - .L_40)
.L_40:
        /*009c*/ 	.word	0x00000000
        /*00a0*/ 	.short	0x0001
        /*00a2*/ 	.short	0x0008
        /*00a4*/ 	.byte	0x00, 0xf5, 0x21, 0x00


	//----- nvinfo : EIATTR_KPARAM_INFO
	.align		4
.L_41:
        /*00a8*/ 	.byte	0x04, 0x17
        /*00aa*/ 	.short	(.L_43 - .L_42)
.L_42:
        /*00ac*/ 	.word	0x00000000
        /*00b0*/ 	.short	0x0000
        /*00b2*/ 	.short	0x0000
        /*00b4*/ 	.byte	0x00, 0xf5, 0x21, 0x00


	//----- nvinfo : EIATTR_SPARSE_MMA_MASK
	.align		4
.L_43:
        /*00b8*/ 	.byte	0x03, 0x50
        /*00ba*/ 	.short	0x0000


	//----- nvinfo : EIATTR_MAXREG_COUNT
	.align		4
        /*00bc*/ 	.byte	0x03, 0x1b
        /*00be*/ 	.short	0x00ff


	//----- nvinfo : EIATTR_MERCURY_ISA_VERSION
	.align		4
        /*00c0*/ 	.byte	0x03, 0x5f
        /*00c2*/ 	.short	0x0101


	//----- nvinfo : EIATTR_VRC_CTA_INIT_COUNT
	.align		4
        /*00c4*/ 	.byte	0x02, 0x4a
	.zero		1
	.zero		1


	//----- nvinfo : EIATTR_EXIT_INSTR_OFFSETS
	.align		4
        /*00c8*/ 	.byte	0x04, 0x1c
        /*00ca*/ 	.short	(.L_45 - .L_44)


	//   ....[0]....
.L_44:
        /*00cc*/ 	.word	0x00000070


	//   ....[1]....
        /*00d0*/ 	.word	0x00001380


	//----- nvinfo : EIATTR_CRS_STACK_SIZE
	.align		4
.L_45:
        /*00d4*/ 	.byte	0x04, 0x1e
        /*00d6*/ 	.short	(.L_47 - .L_46)
.L_46:
        /*00d8*/ 	.word	0x00000000


	//----- nvinfo : EIATTR_CBANK_PARAM_SIZE
	.align		4
.L_47:
        /*00dc*/ 	.byte	0x03, 0x19
        /*00de*/ 	.short	0x0054


	//----- nvinfo : EIATTR_PARAM_CBANK
	.align		4
        /*00e0*/ 	.byte	0x04, 0x0a
        /*00e2*/ 	.short	(.L_49 - .L_48)
	.align		4
.L_48:
        /*00e4*/ 	.word	index@(.nv.constant0._Z43cuda_thermostat_quantum_spde_no_zero_kernelPdS_S_S_S_PKdS1_dddi)
        /*00e8*/ 	.short	0x0380
        /*00ea*/ 	.short	0x0054


	//----- nvinfo : EIATTR_SW_WAR
	.align		4
.L_49:
        /*00ec*/ 	.byte	0x04, 0x36
        /*00ee*/ 	.short	(.L_51 - .L_50)
.L_50:
        /*00f0*/ 	.word	0x00000008
.L_51:


//--------------------- .nv.info._Z46cuda_thermostat_quantum_spde_zero_point_kernelPdS_PKdS1_dddi --------------------------
	.section	.nv.info._Z46cuda_thermostat_quantum_spde_zero_point_kernelPdS_PKdS1_dddi,"",@"SHT_CUDA_INFO"
	.sectionflags	@""
	.align	4


	//----- nvinfo : EIATTR_CUDA_API_VERSION
	.align		4
        /*0000*/ 	.byte	0x04, 0x37
        /*0002*/ 	.short	(.L_53 - .L_52)
.L_52:
        /*0004*/ 	.word	0x00000082


	//----- nvinfo : EIATTR_KPARAM_INFO
	.align		4
.L_53:
        /*0008*/ 	.byte	0x04, 0x17
        /*000a*/ 	.short	(.L_55 - .L_54)
.L_54:
        /*000c*/ 	.word	0x00000000
        /*0010*/ 	.short	0x0007
        /*0012*/ 	.short	0x0038
        /*0014*/ 	.byte	0x00, 0xf0, 0x11, 0x00


	//----- nvinfo : EIATTR_KPARAM_INFO
	.align		4
.L_55:
        /*0018*/ 	.byte	0x04, 0x17
        /*001a*/ 	.short	(.L_57 - .L_56)
.L_56:
        /*001c*/ 	.word	0x00000000
        /*0020*/ 	.short	0x0006
        /*0022*/ 	.short	0x0030
        /*0024*/ 	.byte	0x00, 0xf0, 0x21, 0x00


	//----- nvinfo : EIATTR_KPARAM_INFO
	.align		4
.L_57:
        /*0028*/ 	.byte	0x04, 0x17
        /*002a*/ 	.short	(.L_59 - .L_58)
.L_58:
        /*002c*/ 	.word	0x00000000
        /*0030*/ 	.short	0x0005
        /*0032*/ 	.short	0x0028
        /*0034*/ 	.byte	0x00, 0xf0, 0x21, 0x00


	//----- nvinfo : EIATTR_KPARAM_INFO
	.align		4
.L_59:
        /*0038*/ 	.byte	0x04, 0x17
        /*003a*/ 	.short	(.L_61 - .L_60)
.L_60:
        /*003c*/ 	.word	0x00000000
        /*0040*/ 	.short	0x0004
        /*0042*/ 	.short	0x0020
        /*0044*/ 	.byte	0x00, 0xf0, 0x21, 0x00


	//----- nvinfo : EIATTR_KPARAM_INFO
	.align		4
.L_61:
        /*0048*/ 	.byte	0x04, 0x17
        /*004a*/ 	.short	(.L_63 - .L_62)
.L_62:
        /*004c*/ 	.word	0x00000000
        /*0050*/ 	.short	0x0003
        /*0052*/ 	.short	0x0018
        /*0054*/ 	.byte	0x00, 0xf5, 0x21, 0x00


	//----- nvinfo : EIATTR_KPARAM_INFO
	.align		4
.L_63:
        /*0058*/ 	.byte	0x04, 0x17
        /*005a*/ 	.short	(.L_65 - .L_64)
.L_64:
        /*005c*/ 	.word	0x00000000
        /*0060*/ 	.short	0x0002
        /*0062*/ 	.short	0x0010
        /*0064*/ 	.byte	0x00, 0xf5, 0x21, 0x00


	//----- nvinfo : EIATTR_KPARAM_INFO
	.align		4
.L_65:
        /*0068*/ 	.byte	0x04, 0x17
        /*006a*/ 	.short	(.L_67 - .L_66)
.L_66:
        /*006c*/ 	.word	0x00000000
        /*0070*/ 	.short	0x0001
        /*0072*/ 	.short	0x0008
        /*0074*/ 	.byte	0x00, 0xf5, 0x21, 0x00


	//----- nvinfo : EIATTR_KPARAM_INFO
	.align		4
.L_67:
        /*0078*/ 	.byte	0x04, 0x17
        /*007a*/ 	.short	(.L_69 - .L_68)
.L_68:
        /*007c*/ 	.word	0x00000000
        /*0080*/ 	.short	0x0000
        /*0082*/ 	.short	0x0000
        /*0084*/ 	.byte	0x00, 0xf5, 0x21, 0x00


	//----- nvinfo : EIATTR_SPARSE_MMA_MASK
	.align		4
.L_69:
        /*0088*/ 	.byte	0x03, 0x50
        /*008a*/ 	.short	0x0000


	//----- nvinfo : EIATTR_MAXREG_COUNT
	.align		4
        /*008c*/ 	.byte	0x03, 0x1b
        /*008e*/ 	.short	0x00ff


	//----- nvinfo : EIATTR_MERCURY_ISA_VERSION
	.align		4
        /*0090*/ 	.byte	0x03, 0x5f
        /*0092*/ 	.short	0x0101


	//----- nvinfo : EIATTR_VRC_CTA_INIT_COUNT
	.align		4
        /*0094*/ 	.byte	0x02, 0x4a
	.zero		1
	.zero		1


	//----- nvinfo : EIATTR_EXIT_INSTR_OFFSETS
	.align		4
        /*0098*/ 	.byte	0x04, 0x1c
        /*009a*/ 	.short	(.L_71 - .L_70)


	//   ....[0]....
.L_70:
        /*009c*/ 	.word	0x00000070


	//   ....[1]....
        /*00a0*/ 	.word	0x00001a90


	//----- nvinfo : EIATTR_CRS_STACK_SIZE
	.align		4
.L_71:
        /*00a4*/ 	.byte	0x04, 0x1e
        /*00a6*/ 	.short	(.L_73 - .L_72)
.L_72:
        /*00a8*/ 	.word	0x00000000


	//----- nvinfo : EIATTR_CBANK_PARAM_SIZE
	.align		4
.L_73:
        /*00ac*/ 	.byte	0x03, 0x19
        /*00ae*/ 	.short	0x003c


	//----- nvinfo : EIATTR_PARAM_CBANK
	.align		4
        /*00b0*/ 	.byte	0x04, 0x0a
        /*00b2*/ 	.short	(.L_75 - .L_74)
	.align		4
.L_74:
        /*00b4*/ 	.word	index@(.nv.constant0._Z46cuda_thermostat_quantum_spde_zero_point_kernelPdS_PKdS1_dddi)
        /*00b8*/ 	.short	0x0380
        /*00ba*/ 	.short	0x003c


	//----- nvinfo : EIATTR_SW_WAR
	.align		4
.L_75:
        /*00bc*/ 	.byte	0x04, 0x36
        /*00be*/ 	.short	(.L_77 - .L_76)
.L_76:
        /*00c0*/ 	.word	0x00000008
.L_77:


//--------------------- .nv.callgraph             --------------------------
	.section	.nv.callgraph,"",@"SHT_CUDA_CALLGRAPH"
	.align	4
	.sectionentsize	8
	.align		4
        /*0000*/ 	.word	0x00000000
	.align		4
        /*0004*/ 	.word	0xffffffff
	.align		4
        /*0008*/ 	.word	0x00000000
	.align		4
        /*000c*/ 	.word	0xfffffffe
	.align		4
        /*0010*/ 	.word	0x00000000
	.align		4
        /*0014*/ 	.word	0xfffffffd
	.align		4
        /*0018*/ 	.word	0x00000000
	.align		4
        /*001c*/ 	.word	0xfffffffc


//--------------------- .text._Z43cuda_thermostat_quantum_spde_no_zero_kernelPdS_S_S_S_PKdS1_dddi --------------------------
	.section	.text._Z43cuda_thermostat_quantum_spde_no_zero_kernelPdS_S_S_S_PKdS1_dddi,"ax",@progbits
	.align	128
        .global         _Z43cuda_thermostat_quantum_spde_no_zero_kernelPdS_S_S_S_PKdS1_dddi
        .type           _Z43cuda_thermostat_quantum_spde_no_zero_kernelPdS_S_S_S_PKdS1_dddi,@function
        .size           _Z43cuda_thermostat_quantum_spde_no_zero_kernelPdS_S_S_S_PKdS1_dddi,(.L_x_55 - _Z43cuda_thermostat_quantum_spde_no_zero_kernelPdS_S_S_S_PKdS1_dddi)
        .other          _Z43cuda_thermostat_quantum_spde_no_zero_kernelPdS_S_S_S_PKdS1_dddi,@"STO_CUDA_ENTRY STV_DEFAULT"
_Z43cuda_thermostat_quantum_spde_no_zero_kernelPdS_S_S_S_PKdS1_dddi:
.text._Z43cuda_thermostat_quantum_spde_no_zero_kernelPdS_S_S_S_PKdS1_dddi:
[----:B------:R-:W-:Y:S01]  /*0000*/  LDC R1, c[0x0][0x37c] ;  /* 0x0000df00ff017b82 */ /* 0x000fe20000000800 */
[----:B------:R-:W0:Y:S07]  /*0010*/  S2R R3, SR_TID.X ;  /* 0x0000000000037919 */ /* 0x000e2e0000002100 */
[----:B------:R-:W0:Y:S01]  /*0020*/  S2UR UR4, SR_CTAID.X ;  /* 0x00000000000479c3 */ /* 0x000e220000002500 */
[----:B------:R-:W1:Y:S07]  /*0030*/  LDCU UR5, c[0x0][0x3d0] ;  /* 0x00007a00ff0577ac */ /* 0x000e6e0008000800 */
[----:B------:R-:W0:Y:S02]  /*0040*/  LDC R0, c[0x0][0x360] ;  /* 0x0000d800ff007b82 */ /* 0x000e240000000800 */
[----:B0-----:R-:W-:-:S05]  /*0050*/  IMAD R0, R0, UR4, R3 ;  /* 0x0000000400007c24 */ /* 0x001fca000f8e0203 */
[----:B-1----:R-:W-:-:S13]  /*0060*/  ISETP.GE.AND P0, PT, R0, UR5, PT ;  /* 0x0000000500007c0c */ /* 0x002fda000bf06270 */
[----:B------:R-:W-:Y:S05]  /*0070*/  @P0 EXIT ;  /* 0x000000000000094d */ /* 0x000fea0003800000 */
[----:B------:R-:W0:Y:S01]  /*0080*/  LDC.64 R26, c[0x0][0x3a8] ;  /* 0x0000ea00ff1a7b82 */ /* 0x000e220000000a00 */
[----:B------:R-:W1:Y:S01]  /*0090*/  LDCU.64 UR4, c[0x0][0x358] ;  /* 0x00006b00ff0477ac */ /* 0x000e620008000a00 */
[----:B------:R-:W2:Y:S06]  /*00a0*/  LDCU UR6, c[0x0][0x3bc] ;  /* 0x00007780ff0677ac */ /* 0x000eac0008000800 */
[----:B------:R-:W3:Y:S01]  /*00b0*/  LDC.64 R6, c[0x0][0x3b8] ;  /* 0x0000ee00ff067b82 */ /* 0x000ee20000000a00 */
[----:B0-----:R-:W-:-:S05]  /*00c0*/  IMAD.WIDE R26, R0, 0x8, R26 ;  /* 0x00000008001a7825 */ /* 0x001fca00078e021a */
[----:B-1----:R0:W5:Y:S01]  /*00d0*/  LDG.E.64 R12, desc[UR4][R26.64] ;  /* 0x000000041a0c7981 */ /* 0x002162000c1e1b00 */
[----:B--2---:R-:W3:Y:S01]  /*00e0*/  MUFU.RCP64H R3, UR6 ;  /* 0x0000000600037d08 */ /* 0x004ee20008001800 */
[----:B------:R-:W-:Y:S01]  /*00f0*/  IMAD.MOV.U32 R2, RZ, RZ, 0x1 ;  /* 0x00000001ff027424 */ /* 0x000fe200078e00ff */
[----:B------:R-:W-:Y:S01]  /*0100*/  UMOV UR8, 0x71de69ad ;  /* 0x71de69ad00087882 */ /* 0x000fe20000000000 */
[----:B------:R-:W-:-:S04]  /*0110*/  UMOV UR9, 0x40240e8a ;  /* 0x40240e8a00097882 */ /* 0x000fc80000000000 */
[----:B---3--:R-:W-:-:S08]  /*0120*/  DFMA R4, R2, -R6, 1 ;  /* 0x3ff000000204742b */ /* 0x008fd00000000806 */
[----:B------:R-:W-:-:S08]  /*0130*/  DFMA R4, R4, R4, R4 ;  /* 0x000000040404722b */ /* 0x000fd00000000004 */
[----:B------:R-:W-:-:S08]  /*0140*/  DFMA R4, R2, R4, R2 ;  /* 0x000000040204722b */ /* 0x000fd00000000002 */
[----:B------:R-:W-:-:S08]  /*0150*/  DFMA R2, R4, -R6, 1 ;  /* 0x3ff000000402742b */ /* 0x000fd00000000806 */
[----:B------:R-:W-:-:S08]  /*0160*/  DFMA R2, R4, R2, R4 ;  /* 0x000000020402722b */ /* 0x000fd00000000004 */
[----:B------:R-:W-:-:S08]  /*0170*/  DMUL R4, R2, UR8 ;  /* 0x0000000802047c28 */ /* 0x000fd00008000000 */
[----:B------:R-:W-:-:S08]  /*0180*/  DFMA R6, R4, -R6, UR8 ;  /* 0x0000000804067e2b */ /* 0x000fd00008000806 */
[----:B------:R-:W-:-:S10]  /*0190*/  DFMA R4, R2, R6, R4 ;  /* 0x000000060204722b */ /* 0x000fd40000000004 */
[----:B------:R-:W-:-:S05]  /*01a0*/  FFMA R2, RZ, UR6, R5 ;  /* 0x00000006ff027c23 */ /* 0x000fca0008000005 */
[----:B------:R-:W-:-:S13]  /*01b0*/  FSETP.GT.AND P0, PT, |R2|, 1.469367938527859385e-39, PT ;  /* 0x001000000200780b */ /* 0x000fda0003f04200 */
[----:B0-----:R-:W-:Y:S05]  /*01c0*/  @P0 BRA `(.L_x_0) ;  /* 0x0000000000200947 */ /* 0x001fea0003800000 */
[----:B------:R-:W0:Y:S01]  /*01d0*/  LDCU.64 UR6, c[0x0][0x3b8] ;  /* 0x00007700ff0677ac */ /* 0x000e220008000a00 */
[----:B------:R-:W-:Y:S01]  /*01e0*/  IMAD.MOV.U32 R4, RZ, RZ, 0x71de69ad ;  /* 0x71de69adff047424 */ /* 0x000fe200078e00ff */
[----:B------:R-:W-:Y:S01]  /*01f0*/  MOV R2, 0x240 ;  /* 0x0000024000027802 */ /* 0x000fe20000000f00 */
[----:B------:R-:W-:Y:S02]  /*0200*/  IMAD.MOV.U32 R3, RZ, RZ, 0x40240e8a ;  /* 0x40240e8aff037424 */ /* 0x000fe400078e00ff */
[----:B0-----:R-:W-:Y:S01]  /*0210*/  IMAD.U32 R6, RZ, RZ, UR6 ;  /* 0x00000006ff067e24 */ /* 0x001fe2000f8e00ff */
[----:B------:R-:W-:-:S07]  /*0220*/  MOV R5, UR7 ;  /* 0x0000000700057c02 */ /* 0x000fce0008000f00 */
[----:B-----5:R-:W-:Y:S05]  /*0230*/  CALL.REL.NOINC `($__internal_0_$__cuda_sm20_div_rn_f64_full) ;  /* 0x0000001000547944 */ /* 0x020fea0003c00000 */
[----:B------:R-:W-:-:S07]  /*0240*/  IMAD.MOV.U32 R5, RZ, RZ, R3 ;  /* 0x000000ffff057224 */ /* 0x000fce00078e0003 */
.L_x_0:
[----:B------:R-:W0:Y:S01]  /*0250*/  MUFU.RSQ64H R3, R5 ;  /* 0x0000000500037308 */ /* 0x000e220000001c00 */
[----:B------:R-:W-:Y:S01]  /*0260*/  VIADD R2, R5, 0xfcb00000 ;  /* 0xfcb0000005027836 */ /* 0x000fe20000000000 */
[----:B------:R-:W-:Y:S01]  /*0270*/  MOV R8, 0x0 ;  /* 0x0000000000087802 */ /* 0x000fe20000000f00 */
[----:B------:R-:W-:Y:S01]  /*0280*/  IMAD.MOV.U32 R9, RZ, RZ, 0x3fd80000 ;  /* 0x3fd80000ff097424 */ /* 0x000fe200078e00ff */
[----:B------:R-:W-:Y:S02]  /*0290*/  BSSY.RECONVERGENT B0, `(.L_x_1) ;  /* 0x0000012000007945 */ /* 0x000fe40003800200 */
[----:B------:R-:W-:Y:S01]  /*02a0*/  ISETP.GE.U32.AND P0, PT, R2, 0x7ca00000, PT ;  /* 0x7ca000000200780c */ /* 0x000fe20003f06070 */
[----:B0-----:R-:W-:-:S08]  /*02b0*/  DMUL R6, R2, R2 ;  /* 0x0000000202067228 */ /* 0x001fd00000000000 */
[----:B------:R-:W-:-:S08]  /*02c0*/  DFMA R6, -R6, R4, 1 ;  /* 0x3ff000000606742b */ /* 0x000fd00000000104 */
[----:B------:R-:W-:Y:S02]  /*02d0*/  DFMA R8, R6, R8, 0.5 ;  /* 0x3fe000000608742b */ /* 0x000fe40000000008 */
[----:B------:R-:W-:-:S08]  /*02e0*/  DMUL R6, R2, R6 ;  /* 0x0000000602067228 */ /* 0x000fd00000000000 */
[----:B------:R-:W-:-:S08]  /*02f0*/  DFMA R10, R8, R6, R2 ;  /* 0x00000006080a722b */ /* 0x000fd00000000002 */
[----:B------:R-:W-:Y:S02]  /*0300*/  DMUL R14, R10, R4 ;  /* 0x000000040a0e7228 */ /* 0x000fe40000000000 */
[----:B------:R-:W-:Y:S02]  /*0310*/  VIADD R9, R11, 0xfff00000 ;  /* 0xfff000000b097836 */ /* 0x000fe40000000000 */
[----:B------:R-:W-:-:S04]  /*0320*/  IMAD.MOV.U32 R8, RZ, RZ, R10 ;  /* 0x000000ffff087224 */ /* 0x000fc800078e000a */
[----:B------:R-:W-:-:S08]  /*0330*/  DFMA R16, R14, -R14, R4 ;  /* 0x8000000e0e10722b */ /* 0x000fd00000000004 */
[----:B------:R-:W-:Y:S01]  /*0340*/  DFMA R6, R16, R8, R14 ;  /* 0x000000081006722b */ /* 0x000fe2000000000e */
[----:B------:R-:W-:Y:S10]  /*0350*/  @!P0 BRA `(.L_x_2) ;  /* 0x0000000000148947 */ /* 0x000ff40003800000 */
[----:B------:R-:W-:Y:S01]  /*0360*/  IMAD.MOV.U32 R7, RZ, RZ, R2 ;  /* 0x000000ffff077224 */ /* 0x000fe200078e0002 */
[----:B------:R-:W-:Y:S01]  /*0370*/  MOV R6, R10 ;  /* 0x0000000a00067202 */ /* 0x000fe20000000f00 */
[----:B------:R-:W-:Y:S01]  /*0380*/  IMAD.MOV.U32 R3, RZ, RZ, R9 ;  /* 0x000000ffff037224 */ /* 0x000fe200078e0009 */
[----:B------:R-:W-:-:S07]  /*0390*/  MOV R2, 0x3b0 ;  /* 0x000003b000027802 */ /* 0x000fce0000000f00 */
[----:B-----5:R-:W-:Y:S05]  /*03a0*/  CALL.REL.NOINC `($__internal_1_$__cuda_sm20_dsqrt_rn_f64_mediumpath_v1) ;  /* 0x0000001400907944 */ /* 0x020fea0003c00000 */
.L_x_2:
[----:B------:R-:W-:Y:S05]  /*03b0*/  BSYNC.RECONVERGENT B0 ;  /* 0x0000000000007941 */ /* 0x000fea0003800200 */
.L_x_1:
[----:B------:R-:W0:Y:S01]  /*03c0*/  LDC.64 R24, c[0x0][0x388] ;  /* 0x0000e200ff187b82 */ /* 0x000e220000000a00 */
[----:B------:R-:W1:Y:S07]  /*03d0*/  LDCU.64 UR10, c[0x0][0x3b8] ;  /* 0x00007700ff0a77ac */ /* 0x000e6e0008000a00 */
[----:B------:R-:W2:Y:S01]  /*03e0*/  LDC.64 R20, c[0x0][0x390] ;  /* 0x0000e400ff147b82 */ /* 0x000ea20000000a00 */
[----:B0-----:R-:W-:-:S05]  /*03f0*/  IMAD.WIDE R24, R0, 0x8, R24 ;  /* 0x0000000800187825 */ /* 0x001fca00078e0218 */
[----:B------:R-:W3:Y:S01]  /*0400*/  LDG.E.64 R22, desc[UR4][R24.64] ;  /* 0x0000000418167981 */ /* 0x000ee2000c1e1b00 */
[----:B--2---:R-:W-:-:S05]  /*0410*/  IMAD.WIDE R20, R0, 0x8, R20 ;  /* 0x0000000800147825 */ /* 0x004fca00078e0214 */
[----:B------:R-:W2:Y:S01]  /*0420*/  LDG.E.64 R10, desc[UR4][R20.64] ;  /* 0x00000004140a7981 */ /* 0x000ea2000c1e1b00 */
[----:B-----5:R-:W-:Y:S01]  /*0430*/  DMUL R2, R12, R6 ;  /* 0x000000060c027228 */ /* 0x020fe20000000000 */
[----:B------:R-:W-:Y:S01]  /*0440*/  UMOV UR6, 0xd12d59ab ;  /* 0xd12d59ab00067882 */ /* 0x000fe20000000000 */
[----:B------:R-:W-:Y:S01]  /*0450*/  UMOV UR7, 0x401d91d5 ;  /* 0x401d91d500077882 */ /* 0x000fe20000000000 */
[----:B------:R-:W-:Y:S01]  /*0460*/  UMOV UR8, 0x71de69ad ;  /* 0x71de69ad00087882 */ /* 0x000fe20000000000 */
[----:B------:R-:W-:Y:S01]  /*0470*/  UMOV UR9, 0x40140e8a ;  /* 0x40140e8a00097882 */ /* 0x000fe20000000000 */
[----:B------:R-:W0:Y:S01]  /*0480*/  MUFU.RCP64H R17, 6 ;  /* 0x4018000000117908 */ /* 0x000e220000001800 */
[----:B------:R-:W-:Y:S01]  /*0490*/  IMAD.MOV.U32 R16, RZ, RZ, 0x1 ;  /* 0x00000001ff107424 */ /* 0x000fe200078e00ff */
[----:B------:R-:W-:Y:S01]  /*04a0*/  BSSY.RECONVERGENT B0, `(.L_x_3) ;  /* 0x000002d000007945 */ /* 0x000fe20003800200 */
[----:B---3--:R-:W-:-:S08]  /*04b0*/  DFMA R4, R22, -UR6, R2 ;  /* 0x8000000616047c2b */ /* 0x008fd00008000002 */
[C---:B--2---:R-:W-:Y:S02]  /*04c0*/  DFMA R12, R10.reuse, -UR8, R4 ;  /* 0x800000080a0c7c2b */ /* 0x044fe40008000004 */
[----:B-1----:R-:W-:-:S06]  /*04d0*/  DMUL R4, R10, UR10 ;  /* 0x0000000a0a047c28 */ /* 0x002fcc0008000000 */
[----:B------:R-:W-:Y:S02]  /*04e0*/  DMUL R12, R12, UR10 ;  /* 0x0000000a0c0c7c28 */ /* 0x000fe40008000000 */
[----:B------:R-:W-:-:S06]  /*04f0*/  DFMA R6, R4, 0.5, R22 ;  /* 0x3fe000000406782b */ /* 0x000fcc0000000016 */
[----:B------:R-:W-:Y:S02]  /*0500*/  DFMA R8, R12, 0.5, R10 ;  /* 0x3fe000000c08782b */ /* 0x000fe4000000000a */
[----:B------:R-:W-:-:S06]  /*0510*/  DFMA R14, R6, -UR6, R2 ;  /* 0x80000006060e7c2b */ /* 0x000fcc0008000002 */
[C---:B------:R-:W-:Y:S02]  /*0520*/  DMUL R6, R8.reuse, UR10 ;  /* 0x0000000a08067c28 */ /* 0x040fe40008000000 */
[----:B------:R-:W-:Y:S01]  /*0530*/  DFMA R14, R8, -UR8, R14 ;  /* 0x80000008080e7c2b */ /* 0x000fe2000800000e */
[----:B------:R-:W-:Y:S01]  /*0540*/  IMAD.MOV.U32 R8, RZ, RZ, 0x0 ;  /* 0x00000000ff087424 */ /* 0x000fe200078e00ff */
[----:B------:R-:W-:-:S04]  /*0550*/  MOV R9, 0x40180000 ;  /* 0x4018000000097802 */ /* 0x000fc80000000f00 */
[----:B------:R-:W-:Y:S02]  /*0560*/  DFMA R18, R6, 0.5, R22 ;  /* 0x3fe000000612782b */ /* 0x000fe40000000016 */
[----:B------:R-:W-:Y:S02]  /*0570*/  DMUL R14, R14, UR10 ;  /* 0x0000000a0e0e7c28 */ /* 0x000fe40008000000 */
[----:B0-----:R-:W-:Y:S02]  /*0580*/  DFMA R30, R16, -R8, 1 ;  /* 0x3ff00000101e742b */ /* 0x001fe40000000808 */
[----:B------:R-:W-:Y:S02]  /*0590*/  DFMA R4, R6, 2, R4 ;  /* 0x400000000604782b */ /* 0x000fe40000000004 */
[----:B------:R-:W-:Y:S02]  /*05a0*/  DFMA R18, R18, -UR6, R2 ;  /* 0x8000000612127c2b */ /* 0x000fe40008000002 */
[----:B------:R-:W-:-:S02]  /*05b0*/  DFMA R28, R14, 0.5, R10 ;  /* 0x3fe000000e1c782b */ /* 0x000fc4000000000a */
[----:B------:R-:W-:-:S06]  /*05c0*/  DFMA R32, R30, R30, R30 ;  /* 0x0000001e1e20722b */ /* 0x000fcc000000001e */
[----:B------:R-:W-:Y:S02]  /*05d0*/  DFMA R30, R28, -UR8, R18 ;  /* 0x800000081c1e7c2b */ /* 0x000fe40008000012 */
[----:B------:R-:W-:Y:S02]  /*05e0*/  DFMA R18, R16, R32, R16 ;  /* 0x000000201012722b */ /* 0x000fe40000000010 */
[----:B------:R-:W-:-:S04]  /*05f0*/  DMUL R6, R28, UR10 ;  /* 0x0000000a1c067c28 */ /* 0x000fc80008000000 */
[----:B------:R-:W-:Y:S02]  /*0600*/  DMUL R16, R30, UR10 ;  /* 0x0000000a1e107c28 */ /* 0x000fe40008000000 */
[----:B------:R-:W-:Y:S02]  /*0610*/  DFMA R28, R18, -R8, 1 ;  /* 0x3ff00000121c742b */ /* 0x000fe40000000808 */
[----:B------:R-:W-:Y:S02]  /*0620*/  DFMA R4, R6, 2, R4 ;  /* 0x400000000604782b */ /* 0x000fe40000000004 */
[----:B------:R-:W-:Y:S02]  /*0630*/  DADD R6, R22, R6 ;  /* 0x0000000016067229 */ /* 0x000fe40000000006 */
[----:B------:R-:W-:Y:S02]  /*0640*/  DADD R8, R10, R16 ;  /* 0x000000000a087229 */ /* 0x000fe40000000010 */
[----:B------:R-:W-:-:S04]  /*0650*/  DFMA R18, R18, R28, R18 ;  /* 0x0000001c1212722b */ /* 0x000fc80000000012 */
[----:B------:R-:W-:Y:S02]  /*0660*/  DFMA R6, R6, -UR6, R2 ;  /* 0x8000000606067c2b */ /* 0x000fe40008000002 */
[----:B------:R-:W-:-:S08]  /*0670*/  DFMA R28, R8, UR10, R4 ;  /* 0x0000000a081c7c2b */ /* 0x000fd00008000004 */
[----:B------:R-:W-:Y:S02]  /*0680*/  DMUL R4, R28, R18 ;  /* 0x000000121c047228 */ /* 0x000fe40000000000 */
[----:B------:R-:W-:-:S06]  /*0690*/  FSETP.GEU.AND P1, PT, |R29|, 6.5827683646048100446e-37, PT ;  /* 0x036000001d00780b */ /* 0x000fcc0003f2e200 */
[----:B------:R-:W-:-:S08]  /*06a0*/  DFMA R30, R4, -6, R28 ;  /* 0xc0180000041e782b */ /* 0x000fd0000000001c */
[----:B------:R-:W-:Y:S02]  /*06b0*/  DFMA R4, R18, R30, R4 ;  /* 0x0000001e1204722b */ /* 0x000fe40000000004 */
[----:B------:R-:W-:-:S08]  /*06c0*/  DFMA R18, R8, -UR8, R6 ;  /* 0x8000000808127c2b */ /* 0x000fd00008000006 */
[----:B------:R-:W-:-:S05]  /*06d0*/  FFMA R2, RZ, 2.375, R5 ;  /* 0x40180000ff027823 */ /* 0x000fca0000000005 */
[----:B------:R-:W-:-:S13]  /*06e0*/  FSETP.GT.AND P0, PT, |R2|, 1.469367938527859385e-39, PT ;  /* 0x001000000200780b */ /* 0x000fda0003f04200 */
[----:B------:R-:W-:Y:S05]  /*06f0*/  @P0 BRA P1, `(.L_x_4) ;  /* 0x00000000001c0947 */ /* 0x000fea0000800000 */
[----:B------:R-:W-:Y:S01]  /*0700*/  IMAD.MOV.U32 R4, RZ, RZ, R28 ;  /* 0x000000ffff047224 */ /* 0x000fe200078e001c */
[----:B------:R-:W-:Y:S01]  /*0710*/  MOV R6, RZ ;  /* 0x000000ff00067202 */ /* 0x000fe20000000f00 */
[----:B------:R-:W-:Y:S01]  /*0720*/  IMAD.MOV.U32 R3, RZ, RZ, R29 ;  /* 0x000000ffff037224 */ /* 0x000fe200078e001d */
[----:B------:R-:W-:Y:S01]  /*0730*/  MOV R2, 0x760 ;  /* 0x0000076000027802 */ /* 0x000fe20000000f00 */
[----:B------:R-:W-:-:S07]  /*0740*/  IMAD.MOV.U32 R5, RZ, RZ, 0x40180000 ;  /* 0x40180000ff057424 */ /* 0x000fce00078e00ff */
[----:B------:R-:W-:Y:S05]  /*0750*/  CALL.REL.NOINC `($__internal_0_$__cuda_sm20_div_rn_f64_full) ;  /* 0x0000000c000c7944 */ /* 0x000fea0003c00000 */
[----:B------:R-:W-:-:S07]  /*0760*/  IMAD.MOV.U32 R5, RZ, RZ, R3 ;  /* 0x000000ffff057224 */ /* 0x000fce00078e0003 */
.L_x_4:
[----:B------:R-:W-:Y:S05]  /*0770*/  BSYNC.RECONVERGENT B0 ;  /* 0x0000000000007941 */ /* 0x000fea0003800200 */
.L_x_3:
[----:B------:R-:W0:Y:S01]  /*0780*/  MUFU.RCP64H R3, 6 ;  /* 0x4018000000037908 */ /* 0x000e220000001800 */
[----:B------:R-:W-:Y:S01]  /*0790*/  IMAD.MOV.U32 R6, RZ, RZ, 0x0 ;  /* 0x00000000ff067424 */ /* 0x000fe200078e00ff */
[----:B------:R-:W-:Y:S01]  /*07a0*/  MOV R7, 0x40180000 ;  /* 0x4018000000077802 */ /* 0x000fe20000000f00 */
[----:B------:R-:W-:Y:S01]  /*07b0*/  IMAD.MOV.U32 R2, RZ, RZ, 0x1 ;  /* 0x00000001ff027424 */ /* 0x000fe200078e00ff */
[----:B------:R-:W1:Y:S01]  /*07c0*/  LDCU.64 UR6, c[0x0][0x3b8] ;  /* 0x00007700ff0677ac */ /* 0x000e620008000a00 */
[----:B------:R-:W-:Y:S01]  /*07d0*/  DFMA R12, R14, 2, R12 ;  /* 0x400000000e0c782b */ /* 0x000fe2000000000c */
[----:B------:R-:W-:Y:S01]  /*07e0*/  BSSY.RECONVERGENT B0, `(.L_x_5) ;  /* 0x0000017000007945 */ /* 0x000fe20003800200 */
[----:B------:R-:W-:-:S06]  /*07f0*/  DADD R22, R22, R4 ;  /* 0x0000000016167229 */ /* 0x000fcc0000000004 */
[----:B------:R-:W-:Y:S02]  /*0800*/  DFMA R12, R16, 2, R12 ;  /* 0x40000000100c782b */ /* 0x000fe4000000000c */
[----:B0-----:R-:W-:-:S06]  /*0810*/  DFMA R8, R2, -R6, 1 ;  /* 0x3ff000000208742b */ /* 0x001fcc0000000806 */
[----:B-1----:R-:W-:Y:S02]  /*0820*/  DFMA R12, R18, UR6, R12 ;  /* 0x00000006120c7c2b */ /* 0x002fe4000800000c */
[----:B------:R-:W-:-:S08]  /*0830*/  DFMA R8, R8, R8, R8 ;  /* 0x000000080808722b */ /* 0x000fd00000000008 */
[----:B------:R-:W-:Y:S01]  /*0840*/  FSETP.GEU.AND P1, PT, |R13|, 6.5827683646048100446e-37, PT ;  /* 0x036000000d00780b */ /* 0x000fe20003f2e200 */
[----:B------:R-:W-:-:S08]  /*0850*/  DFMA R8, R2, R8, R2 ;  /* 0x000000080208722b */ /* 0x000fd00000000002 */
[----:B------:R-:W-:-:S08]  /*0860*/  DFMA R6, R8, -R6, 1 ;  /* 0x3ff000000806742b */ /* 0x000fd00000000806 */
[----:B------:R-:W-:-:S08]  /*0870*/  DFMA R8, R8, R6, R8 ;  /* 0x000000060808722b */ /* 0x000fd00000000008 */
[----:B------:R-:W-:-:S08]  /*0880*/  DMUL R2, R8, R12 ;  /* 0x0000000c08027228 */ /* 0x000fd00000000000 */
[----:B------:R-:W-:-:S08]  /*0890*/  DFMA R6, R2, -6, R12 ;  /* 0xc01800000206782b */ /* 0x000fd0000000000c */
[----:B------:R-:W-:-:S10]  /*08a0*/  DFMA R2, R8, R6, R2 ;  /* 0x000000060802722b */ /* 0x000fd40000000002 */
        /* <DEDUP_REMOVED lines=10> */
.L_x_6:
[----:B------:R-:W-:Y:S05]  /*0950*/  BSYNC.RECONVERGENT B0 ;  /* 0x0000000000007941 */ /* 0x000fea0003800200 */
.L_x_5:
[----:B------:R-:W0:Y:S01]  /*0960*/  LDC R5, c[0x0][0x3d0] ;  /* 0x0000f400ff057b82 */ /* 0x000e220000000800 */
[----:B------:R-:W-:Y:S01]  /*0970*/  DADD R2, R10, R2 ;  /* 0x000000000a027229 */ /* 0x000fe20000000002 */
[----:B------:R-:W-:Y:S01]  /*0980*/  STG.E.64 desc[UR4][R24.64], R22 ;  /* 0x0000001618007986 */ /* 0x000fe2000c101b04 */
[----:B------:R-:W1:Y:S05]  /*0990*/  LDCU UR8, c[0x0][0x3bc] ;  /* 0x00007780ff0877ac */ /* 0x000e6a0008000800 */
[----:B------:R2:W-:Y:S01]  /*09a0*/  STG.E.64 desc[UR4][R20.64], R2 ;  /* 0x0000000214007986 */ /* 0x0005e2000c101b04 */
[----:B------:R-:W3:Y:S01]  /*09b0*/  LDC.64 R6, c[0x0][0x3b8] ;  /* 0x0000ee00ff067b82 */ /* 0x000ee20000000a00 */
[----:B0-----:R-:W-:-:S06]  /*09c0*/  IMAD.WIDE R10, R5, 0x8, R26 ;  /* 0x00000008050a7825 */ /* 0x001fcc00078e021a */
[----:B------:R-:W5:Y:S01]  /*09d0*/  LDG.E.64 R10, desc[UR4][R10.64] ;  /* 0x000000040a0a7981 */ /* 0x000f62000c1e1b00 */
[----:B-1----:R-:W3:Y:S01]  /*09e0*/  MUFU.RCP64H R5, UR8 ;  /* 0x0000000800057d08 */ /* 0x002ee20008001800 */
        /* <DEDUP_REMOVED lines=9> */
[----:B--2---:R-:W-:Y:S01]  /*0a80*/  DFMA R2, R4, -R6, UR6 ;  /* 0x0000000604027e2b */ /* 0x004fe20008000806 */
[----:B------:R-:W-:Y:S01]  /*0a90*/  UMOV UR6, 0xf1a9fbe7 ;  /* 0xf1a9fbe700067882 */ /* 0x000fe20000000000 */
[----:B------:R-:W-:Y:S02]  /*0aa0*/  UMOV UR7, 0x3ffd4dd2 ;  /* 0x3ffd4dd200077882 */ /* 0x000fe40000000000 */
[----:B------:R-:W-:-:S04]  /*0ab0*/  DFMA R26, R22, UR6, RZ ;  /* 0x00000006161a7c2b */ /* 0x000fc800080000ff */
[----:B------:R-:W-:-:S10]  /*0ac0*/  DFMA R4, R8, R2, R4 ;  /* 0x000000020804722b */ /* 0x000fd40000000004 */
[----:B------:R-:W-:-:S05]  /*0ad0*/  FFMA R2, RZ, UR8, R5 ;  /* 0x00000008ff027c23 */ /* 0x000fca0008000005 */
[----:B------:R-:W-:-:S13]  /*0ae0*/  FSETP.GT.AND P0, PT, |R2|, 1.469367938527859385e-39, PT ;  /* 0x001000000200780b */ /* 0x000fda0003f04200 */
[----:B------:R-:W-:Y:S05]  /*0af0*/  @P0 BRA `(.L_x_7) ;  /* 0x0000000000200947 */ /* 0x000fea0003800000 */
[----:B------:R-:W0:Y:S01]  /*0b00*/  LDCU.64 UR6, c[0x0][0x3b8] ;  /* 0x00007700ff0677ac */ /* 0x000e220008000a00 */
[----:B------:R-:W-:Y:S01]  /*0b10*/  MOV R4, 0x404ea4a9 ;  /* 0x404ea4a900047802 */ /* 0x000fe20000000f00 */
[----:B------:R-:W-:Y:S01]  /*0b20*/  IMAD.MOV.U32 R3, RZ, RZ, 0x401a6113 ;  /* 0x401a6113ff037424 */ /* 0x000fe200078e00ff */
[----:B------:R-:W-:Y:S01]  /*0b30*/  MOV R2, 0xb70 ;  /* 0x00000b7000027802 */ /* 0x000fe20000000f00 */
[----:B0-----:R-:W-:Y:S02]  /*0b40*/  IMAD.U32 R6, RZ, RZ, UR6 ;  /* 0x00000006ff067e24 */ /* 0x001fe4000f8e00ff */
[----:B------:R-:W-:-:S07]  /*0b50*/  IMAD.U32 R5, RZ, RZ, UR7 ;  /* 0x00000007ff057e24 */ /* 0x000fce000f8e00ff */
[----:B-----5:R-:W-:Y:S05]  /*0b60*/  CALL.REL.NOINC `($__internal_0_$__cuda_sm20_div_rn_f64_full) ;  /* 0x0000000800087944 */ /* 0x020fea0003c00000 */
[----:B------:R-:W-:-:S07]  /*0b70*/  MOV R5, R3 ;  /* 0x0000000300057202 */ /* 0x000fce0000000f00 */
.L_x_7:
[----:B------:R-:W0:Y:S01]  /*0b80*/  MUFU.RSQ64H R3, R5 ;  /* 0x0000000500037308 */ /* 0x000e220000001c00 */
[----:B------:R-:W-:Y:S01]  /*0b90*/  VIADD R2, R5, 0xfcb00000 ;  /* 0xfcb0000005027836 */ /* 0x000fe20000000000 */
[----:B------:R-:W-:Y:S01]  /*0ba0*/  BSSY.RECONVERGENT B0, `(.L_x_8) ;  /* 0x0000014000007945 */ /* 0x000fe20003800200 */
[----:B------:R-:W-:Y:S02]  /*0bb0*/  IMAD.MOV.U32 R8, RZ, RZ, 0x0 ;  /* 0x00000000ff087424 */ /* 0x000fe400078e00ff */
[----:B------:R-:W-:Y:S01]  /*0bc0*/  IMAD.MOV.U32 R9, RZ, RZ, 0x3fd80000 ;  /* 0x3fd80000ff097424 */ /* 0x000fe200078e00ff */
[----:B------:R-:W-:Y:S01]  /*0bd0*/  ISETP.GE.U32.AND P0, PT, R2, 0x7ca00000, PT ;  /* 0x7ca000000200780c */ /* 0x000fe20003f06070 */
[----:B0-----:R-:W-:-:S08]  /*0be0*/  DMUL R6, R2, R2 ;  /* 0x0000000202067228 */ /* 0x001fd00000000000 */
[----:B------:R-:W-:-:S08]  /*0bf0*/  DFMA R6, -R6, R4, 1 ;  /* 0x3ff000000606742b */ /* 0x000fd00000000104 */
[----:B------:R-:W-:Y:S02]  /*0c00*/  DFMA R8, R6, R8, 0.5 ;  /* 0x3fe000000608742b */ /* 0x000fe40000000008 */
[----:B------:R-:W-:-:S08]  /*0c10*/  DMUL R6, R2, R6 ;  /* 0x0000000602067228 */ /* 0x000fd00000000000 */
[----:B------:R-:W-:-:S08]  /*0c20*/  DFMA R12, R8, R6, R2 ;  /* 0x00000006080c722b */ /* 0x000fd00000000002 */
[----:B------:R-:W-:Y:S02]  /*0c30*/  DMUL R14, R12, R4 ;  /* 0x000000040c0e7228 */ /* 0x000fe40000000000 */
[----:B------:R-:W-:Y:S01]  /*0c40*/  IADD3 R9, PT, PT, R13, -0x100000, RZ ;  /* 0xfff000000d097810 */ /* 0x000fe20007ffe0ff */
[----:B------:R-:W-:-:S05]  /*0c50*/  IMAD.MOV.U32 R8, RZ, RZ, R12 ;  /* 0x000000ffff087224 */ /* 0x000fca00078e000c */
        /* <DEDUP_REMOVED lines=8> */
.L_x_9:
[----:B------:R-:W-:Y:S05]  /*0ce0*/  BSYNC.RECONVERGENT B0 ;  /* 0x0000000000007941 */ /* 0x000fea0003800200 */
.L_x_8:
        /* <DEDUP_REMOVED lines=24> */
[----:B------:R-:W-:Y:S02]  /*0e70*/  IMAD.MOV.U32 R6, RZ, RZ, 0x0 ;  /* 0x00000000ff067424 */ /* 0x000fe400078e00ff */
[----:B------:R-:W-:-:S03]  /*0e80*/  IMAD.MOV.U32 R7, RZ, RZ, 0x40180000 ;  /* 0x40180000ff077424 */ /* 0x000fc600078e00ff */
        /* <DEDUP_REMOVED lines=17> */
[----:B------:R-:W-:-:S06]  /*0fa0*/  DFMA R6, R28, UR10, R4 ;  /* 0x0000000a1c067c2b */ /* 0x000fcc0008000004 */
[----:B------:R-:W-:Y:S02]  /*0fb0*/  DFMA R10, R28, -UR8, R10 ;  /* 0x800000081c0a7c2b */ /* 0x000fe4000800000a */
[----:B------:R-:W-:Y:S02]  /*0fc0*/  DMUL R4, R30, R6 ;  /* 0x000000061e047228 */ /* 0x000fe40000000000 */
[----:B------:R-:W-:-:S06]  /*0fd0*/  FSETP.GEU.AND P1, PT, |R7|, 6.5827683646048100446e-37, PT ;  /* 0x036000000700780b */ /* 0x000fcc0003f2e200 */
[----:B------:R-:W-:-:S08]  /*0fe0*/  DFMA R8, R4, -6, R6 ;  /* 0xc01800000408782b */ /* 0x000fd00000000006 */
[----:B------:R-:W-:-:S10]  /*0ff0*/  DFMA R4, R30, R8, R4 ;  /* 0x000000081e04722b */ /* 0x000fd40000000004 */
[----:B------:R-:W-:-:S05]  /*1000*/  FFMA R2, RZ, 2.375, R5 ;  /* 0x40180000ff027823 */ /* 0x000fca0000000005 */
[----:B------:R-:W-:-:S13]  /*1010*/  FSETP.GT.AND P0, PT, |R2|, 1.469367938527859385e-39, PT ;  /* 0x001000000200780b */ /* 0x000fda0003f04200 */
[----:B------:R-:W-:Y:S05]  /*1020*/  @P0 BRA P1, `(.L_x_11) ;  /* 0x00000000001c0947 */ /* 0x000fea0000800000 */
[----:B------:R-:W-:Y:S01]  /*1030*/  MOV R4, R6 ;  /* 0x0000000600047202 */ /* 0x000fe20000000f00 */
[----:B------:R-:W-:Y:S01]  /*1040*/  IMAD.MOV.U32 R3, RZ, RZ, R7 ;  /* 0x000000ffff037224 */ /* 0x000fe200078e0007 */
[----:B------:R-:W-:Y:S01]  /*1050*/  MOV R2, 0x1090 ;  /* 0x0000109000027802 */ /* 0x000fe20000000f00 */
[----:B------:R-:W-:Y:S02]  /*1060*/  IMAD.MOV.U32 R6, RZ, RZ, RZ ;  /* 0x000000ffff067224 */ /* 0x000fe400078e00ff */
[----:B------:R-:W-:-:S07]  /*1070*/  IMAD.MOV.U32 R5, RZ, RZ, 0x40180000 ;  /* 0x40180000ff057424 */ /* 0x000fce00078e00ff */
[----:B------:R-:W-:Y:S05]  /*1080*/  CALL.REL.NOINC `($__internal_0_$__cuda_sm20_div_rn_f64_full) ;  /* 0x0000000000c07944 */ /* 0x000fea0003c00000 */
[----:B------:R-:W-:-:S07]  /*1090*/  MOV R5, R3 ;  /* 0x0000000300057202 */ /* 0x000fce0000000f00 */
.L_x_11:
[----:B------:R-:W-:Y:S05]  /*10a0*/  BSYNC.RECONVERGENT B0 ;  /* 0x0000000000007941 */ /* 0x000fea0003800200 */
.L_x_10:
[----:B------:R-:W0:Y:S01]  /*10b0*/  MUFU.RCP64H R3, 6 ;  /* 0x4018000000037908 */ /* 0x000e220000001800 */
[----:B------:R-:W-:Y:S01]  /*10c0*/  IMAD.MOV.U32 R6, RZ, RZ, 0x0 ;  /* 0x00000000ff067424 */ /* 0x000fe200078e00ff */
[----:B------:R-:W1:Y:S01]  /*10d0*/  LDCU.64 UR6, c[0x0][0x3b8] ;  /* 0x00007700ff0677ac */ /* 0x000e620008000a00 */
[----:B------:R-:W-:Y:S01]  /*10e0*/  IMAD.MOV.U32 R7, RZ, RZ, 0x40180000 ;  /* 0x40180000ff077424 */ /* 0x000fe200078e00ff */
[----:B------:R-:W-:Y:S01]  /*10f0*/  DFMA R14, R14, 2, R16 ;  /* 0x400000000e0e782b */ /* 0x000fe20000000010 */
[----:B------:R-:W-:Y:S01]  /*1100*/  IMAD.MOV.U32 R2, RZ, RZ, 0x1 ;  /* 0x00000001ff027424 */ /* 0x000fe200078e00ff */
[----:B------:R-:W-:Y:S01]  /*1110*/  BSSY.RECONVERGENT B0, `(.L_x_12) ;  /* 0x0000017000007945 */ /* 0x000fe20003800200 */
[----:B------:R-:W-:-:S05]  /*1120*/  DADD R22, R22, R4 ;  /* 0x0000000016167229 */ /* 0x000fca0000000004 */
        /* <DEDUP_REMOVED lines=21> */
.L_x_13:
[----:B------:R-:W-:Y:S05]  /*1280*/  BSYNC.RECONVERGENT B0 ;  /* 0x0000000000007941 */ /* 0x000fea0003800200 */
.L_x_12:
[----:B------:R-:W0:Y:S01]  /*1290*/  LDC.64 R4, c[0x0][0x3b0] ;  /* 0x0000ec00ff047b82 */ /* 0x000e220000000a00 */
[----:B------:R-:W-:Y:S01]  /*12a0*/  DADD R2, R18, R2 ;  /* 0x0000000012027229 */ /* 0x000fe20000000002 */
[----:B------:R-:W-:Y:S01]  /*12b0*/  STG.E.64 desc[UR4][R24.64], R22 ;  /* 0x0000001618007986 */ /* 0x000fe2000c101b04 */
[----:B------:R-:W1:Y:S05]  /*12c0*/  LDCU.64 UR8, c[0x0][0x3c0] ;  /* 0x00007800ff0877ac */ /* 0x000e6a0008000a00 */
[----:B------:R-:W-:Y:S01]  /*12d0*/  STG.E.64 desc[UR4][R20.64], R2 ;  /* 0x0000000214007986 */ /* 0x000fe2000c101b04 */
[----:B------:R-:W2:Y:S01]  /*12e0*/  LDC.64 R8, c[0x0][0x380] ;  /* 0x0000e000ff087b82 */ /* 0x000ea20000000a00 */
[----:B0-----:R-:W-:-:S06]  /*12f0*/  IMAD.WIDE R4, R0, 0x8, R4 ;  /* 0x0000000800047825 */ /* 0x001fcc00078e0204 */
[----:B------:R-:W1:Y:S01]  /*1300*/  LDG.E.64 R4, desc[UR4][R4.64] ;  /* 0x0000000404047981 */ /* 0x000e62000c1e1b00 */
[----:B------:R-:W-:Y:S01]  /*1310*/  UMOV UR6, 0xd77318fc ;  /* 0xd77318fc00067882 */ /* 0x000fe20000000000 */
[----:B------:R-:W-:Y:S01]  /*1320*/  UMOV UR7, 0x3fd5f212 ;  /* 0x3fd5f21200077882 */ /* 0x000fe20000000000 */
[----:B--2---:R-:W-:Y:S01]  /*1330*/  IMAD.WIDE R8, R0, 0x8, R8 ;  /* 0x0000000800087825 */ /* 0x004fe200078e0208 */
[----:B------:R-:W-:Y:S02]  /*1340*/  DFMA R26, R22, UR6, R26 ;  /* 0x00000006161a7c2b */ /* 0x000fe4000800001a */
[----:B-1----:R-:W-:-:S08]  /*1350*/  DMUL R6, R4, UR8 ;  /* 0x0000000804067c28 */ /* 0x002fd00008000000 */
[----:B------:R-:W-:-:S07]  /*1360*/  DMUL R6, R26, R6 ;  /* 0x000000061a067228 */ /* 0x000fce0000000000 */
[----:B------:R-:W-:Y:S01]  /*1370*/  STG.E.64 desc[UR4][R8.64], R6 ;  /* 0x0000000608007986 */ /* 0x000fe2000c101b04 */
[----:B------:R-:W-:Y:S05]  /*1380*/  EXIT ;  /* 0x000000000000794d */ /* 0x000fea0003800000 */
        .weak           $__internal_0_$__cuda_sm20_div_rn_f64_full
        .type           $__internal_0_$__cuda_sm20_div_rn_f64_full,@function
        .size           $__internal_0_$__cuda_sm20_div_rn_f64_full,($__internal_1_$__cuda_sm20_dsqrt_rn_f64_mediumpath_v1 - $__internal_0_$__cuda_sm20_div_rn_f64_full)
$__internal_0_$__cuda_sm20_div_rn_f64_full:
[----:B------:R-:W-:Y:S01]  /*1390*/  IMAD.MOV.U32 R31, RZ, RZ, R3 ;  /* 0x000000ffff1f7224 */ /* 0x000fe200078e0003 */
[C---:B------:R-:W-:Y:S01]  /*13a0*/  FSETP.GEU.AND P0, PT, |R5|.reuse, 1.469367938527859385e-39, PT ;  /* 0x001000000500780b */ /* 0x040fe20003f0e200 */
[----:B------:R-:W-:Y:S01]  /*13b0*/  IMAD.MOV.U32 R8, RZ, RZ, R6 ;  /* 0x000000ffff087224 */ /* 0x000fe200078e0006 */
[----:B------:R-:W-:Y:S01]  /*13c0*/  LOP3.LUT R3, R5, 0x800fffff, RZ, 0xc0, !PT ;  /* 0x800fffff05037812 */ /* 0x000fe200078ec0ff */
[----:B------:R-:W-:Y:S01]  /*13d0*/  IMAD.MOV.U32 R30, RZ, RZ, R4 ;  /* 0x000000ffff1e7224 */ /* 0x000fe200078e0004 */
[----:B------:R-:W-:Y:S01]  /*13e0*/  FSETP.GEU.AND P2, PT, |R31|, 1.469367938527859385e-39, PT ;  /* 0x001000001f00780b */ /* 0x000fe20003f4e200 */
[----:B------:R-:W-:Y:S01]  /*13f0*/  IMAD.MOV.U32 R28, RZ, RZ, R6 ;  /* 0x000000ffff1c7224 */ /* 0x000fe200078e0006 */
[----:B------:R-:W-:Y:S01]  /*1400*/  MOV R9, R5 ;  /* 0x0000000500097202 */ /* 0x000fe20000000f00 */
[----:B------:R-:W-:Y:S01]  /*1410*/  IMAD.MOV.U32 R34, RZ, RZ, R30 ;  /* 0x000000ffff227224 */ /* 0x000fe200078e001e */
[----:B------:R-:W-:Y:S01]  /*1420*/  LOP3.LUT R29, R3, 0x3ff00000, RZ, 0xfc, !PT ;  /* 0x3ff00000031d7812 */ /* 0x000fe200078efcff */
[----:B------:R-:W-:Y:S01]  /*1430*/  IMAD.MOV.U32 R32, RZ, RZ, 0x1 ;  /* 0x00000001ff207424 */ /* 0x000fe200078e00ff */
[----:B------:R-:W-:Y:S01]  /*1440*/  LOP3.LUT R3, R31, 0x7ff00000, RZ, 0xc0, !PT ;  /* 0x7ff000001f037812 */ /* 0x000fe200078ec0ff */
[----:B------:R-:W-:Y:S01]  /*1450*/  BSSY.RECONVERGENT B1, `(.L_x_14) ;  /* 0x0000054000017945 */ /* 0x000fe20003800200 */
[----:B------:R-:W-:Y:S01]  /*1460*/  LOP3.LUT R5, R5, 0x7ff00000, RZ, 0xc0, !PT ;  /* 0x7ff0000005057812 */ /* 0x000fe200078ec0ff */
[----:B------:R-:W-:-:S03]  /*1470*/  @!P0 DMUL R28, R8, 8.98846567431157953865e+307 ;  /* 0x7fe00000081c8828 */ /* 0x000fc60000000000 */
[----:B------:R-:W-:Y:S02]  /*1480*/  ISETP.GE.U32.AND P1, PT, R3, R5, PT ;  /* 0x000000050300720c */ /* 0x000fe40003f26070 */
[----:B------:R-:W-:Y:S01]  /*1490*/  @!P2 LOP3.LUT R4, R9, 0x7ff00000, RZ, 0xc0, !PT ;  /* 0x7ff000000904a812 */ /* 0x000fe200078ec0ff */
[----:B------:R-:W0:Y:S03]  /*14a0*/  MUFU.RCP64H R33, R29 ;  /* 0x0000001d00217308 */ /* 0x000e260000001800 */
[----:B------:R-:W-:Y:S01]  /*14b0*/  @!P2 ISETP.GE.U32.AND P3, PT, R3, R4, PT ;  /* 0x000000040300a20c */ /* 0x000fe20003f66070 */
[----:B------:R-:W-:Y:S01]  /*14c0*/  IMAD.MOV.U32 R4, RZ, RZ, 0x1ca00000 ;  /* 0x1ca00000ff047424 */ /* 0x000fe200078e00ff */
[----:B------:R-:W-:-:S04]  /*14d0*/  @!P0 LOP3.LUT R5, R29, 0x7ff00000, RZ, 0xc0, !PT ;  /* 0x7ff000001d058812 */ /* 0x000fc800078ec0ff */
[C---:B------:R-:W-:Y:S02]  /*14e0*/  @!P2 SEL R7, R4.reuse, 0x63400000, !P3 ;  /* 0x634000000407a807 */ /* 0x040fe40005800000 */
[----:B------:R-:W-:Y:S02]  /*14f0*/  SEL R6, R4, 0x63400000, !P1 ;  /* 0x6340000004067807 */ /* 0x000fe40004800000 */
[--C-:B------:R-:W-:Y:S02]  /*1500*/  @!P2 LOP3.LUT R7, R7, 0x80000000, R31.reuse, 0xf8, !PT ;  /* 0x800000000707a812 */ /* 0x100fe400078ef81f */
[----:B------:R-:W-:Y:S02]  /*1510*/  LOP3.LUT R35, R6, 0x800fffff, R31, 0xf8, !PT ;  /* 0x800fffff06237812 */ /* 0x000fe400078ef81f */
[----:B------:R-:W-:Y:S02]  /*1520*/  @!P2 LOP3.LUT R7, R7, 0x100000, RZ, 0xfc, !PT ;  /* 0x001000000707a812 */ /* 0x000fe400078efcff */
[----:B------:R-:W-:-:S06]  /*1530*/  @!P2 MOV R6, RZ ;  /* 0x000000ff0006a202 */ /* 0x000fcc0000000f00 */
[----:B------:R-:W-:Y:S02]  /*1540*/  @!P2 DFMA R34, R34, 2, -R6 ;  /* 0x400000002222a82b */ /* 0x000fe40000000806 */
[----:B0-----:R-:W-:-:S08]  /*1550*/  DFMA R6, R32, -R28, 1 ;  /* 0x3ff000002006742b */ /* 0x001fd0000000081c */
[----:B------:R-:W-:-:S08]  /*1560*/  DFMA R6, R6, R6, R6 ;  /* 0x000000060606722b */ /* 0x000fd00000000006 */
[----:B------:R-:W-:-:S08]  /*1570*/  DFMA R32, R32, R6, R32 ;  /* 0x000000062020722b */ /* 0x000fd00000000020 */
[----:B------:R-:W-:-:S08]  /*1580*/  DFMA R36, R32, -R28, 1 ;  /* 0x3ff000002024742b */ /* 0x000fd0000000081c */
[----:B------:R-:W-:-:S08]  /*1590*/  DFMA R36, R32, R36, R32 ;  /* 0x000000242024722b */ /* 0x000fd00000000020 */
[----:B------:R-:W-:-:S08]  /*15a0*/  DMUL R6, R36, R34 ;  /* 0x0000002224067228 */ /* 0x000fd00000000000 */
[----:B------:R-:W-:-:S08]  /*15b0*/  DFMA R32, R6, -R28, R34 ;  /* 0x8000001c0620722b */ /* 0x000fd00000000022 */
[----:B------:R-:W-:Y:S01]  /*15c0*/  DFMA R32, R36, R32, R6 ;  /* 0x000000202420722b */ /* 0x000fe20000000006 */
[----:B------:R-:W-:Y:S01]  /*15d0*/  IMAD.MOV.U32 R6, RZ, RZ, R3 ;  /* 0x000000ffff067224 */ /* 0x000fe200078e0003 */
[----:B------:R-:W-:-:S05]  /*15e0*/  @!P2 LOP3.LUT R6, R35, 0x7ff00000, RZ, 0xc0, !PT ;  /* 0x7ff000002306a812 */ /* 0x000fca00078ec0ff */
[----:B------:R-:W-:-:S05]  /*15f0*/  VIADD R7, R6, 0xffffffff ;  /* 0xffffffff06077836 */ /* 0x000fca0000000000 */
[----:B------:R-:W-:Y:S02]  /*1600*/  ISETP.GT.U32.AND P0, PT, R7, 0x7feffffe, PT ;  /* 0x7feffffe0700780c */ /* 0x000fe40003f04070 */
[----:B------:R-:W-:-:S04]  /*1610*/  IADD3 R7, PT, PT, R5, -0x1, RZ ;  /* 0xffffffff05077810 */ /* 0x000fc80007ffe0ff */
[----:B------:R-:W-:-:S13]  /*1620*/  ISETP.GT.U32.OR P0, PT, R7, 0x7feffffe, P0 ;  /* 0x7feffffe0700780c */ /* 0x000fda0000704470 */
[----:B------:R-:W-:Y:S05]  /*1630*/  @P0 BRA `(.L_x_15) ;  /* 0x0000000000740947 */ /* 0x000fea0003800000 */
[----:B------:R-:W-:-:S04]  /*1640*/  LOP3.LUT R5, R9, 0x7ff00000, RZ, 0xc0, !PT ;  /* 0x7ff0000009057812 */ /* 0x000fc800078ec0ff */
[CC--:B------:R-:W-:Y:S02]  /*1650*/  VIADDMNMX R6, R3.reuse, -R5.reuse, 0xb9600000, !PT ;  /* 0xb960000003067446 */ /* 0x0c0fe40007800905 */
[----:B------:R-:W-:Y:S02]  /*1660*/  ISETP.GE.U32.AND P0, PT, R3, R5, PT ;  /* 0x000000050300720c */ /* 0x000fe40003f06070 */
[----:B------:R-:W-:Y:S02]  /*1670*/  VIMNMX R6, PT, PT, R6, 0x46a00000, PT ;  /* 0x46a0000006067848 */ /* 0x000fe40003fe0100 */
[----:B------:R-:W-:-:S05]  /*1680*/  SEL R4, R4, 0x63400000, !P0 ;  /* 0x6340000004047807 */ /* 0x000fca0004000000 */
[----:B------:R-:W-:Y:S01]  /*1690*/  IMAD.IADD R4, R6, 0x1, -R4 ;  /* 0x0000000106047824 */ /* 0x000fe200078e0a04 */
[----:B------:R-:W-:-:S03]  /*16a0*/  MOV R6, RZ ;  /* 0x000000ff00067202 */ /* 0x000fc60000000f00 */
[----:B------:R-:W-:-:S06]  /*16b0*/  VIADD R7, R4, 0x7fe00000 ;  /* 0x7fe0000004077836 */ /* 0x000fcc0000000000 */
[----:B------:R-:W-:-:S10]  /*16c0*/  DMUL R36, R32, R6 ;  /* 0x0000000620247228 */ /* 0x000fd40000000000 */
[----:B------:R-:W-:-:S13]  /*16d0*/  FSETP.GTU.AND P0, PT, |R37|, 1.469367938527859385e-39, PT ;  /* 0x001000002500780b */ /* 0x000fda0003f0c200 */
[----:B------:R-:W-:Y:S05]  /*16e0*/  @P0 BRA `(.L_x_16) ;  /* 0x0000000000a80947 */ /* 0x000fea0003800000 */
[----:B------:R-:W-:Y:S01]  /*16f0*/  DFMA R28, R32, -R28, R34 ;  /* 0x8000001c201c722b */ /* 0x000fe20000000022 */
[----:B------:R-:W-:-:S09]  /*1700*/  IMAD.MOV.U32 R8, RZ, RZ, RZ ;  /* 0x000000ffff087224 */ /* 0x000fd200078e00ff */
[C---:B------:R-:W-:Y:S02]  /*1710*/  FSETP.NEU.AND P0, PT, R29.reuse, RZ, PT ;  /* 0x000000ff1d00720b */ /* 0x040fe40003f0d000 */
[----:B------:R-:W-:-:S04]  /*1720*/  LOP3.LUT R3, R29, 0x80000000, R9, 0x48, !PT ;  /* 0x800000001d037812 */ /* 0x000fc800078e4809 */
[----:B------:R-:W-:-:S07]  /*1730*/  LOP3.LUT R9, R3, R7, RZ, 0xfc, !PT ;  /* 0x0000000703097212 */ /* 0x000fce00078efcff */
[----:B------:R-:W-:Y:S05]  /*1740*/  @!P0 BRA `(.L_x_16) ;  /* 0x0000000000908947 */ /* 0x000fea0003800000 */
[----:B------:R-:W-:Y:S01]  /*1750*/  IMAD.MOV R7, RZ, RZ, -R4 ;  /* 0x000000ffff077224 */ /* 0x000fe200078e0a04 */
[----:B------:R-:W-:Y:S02]  /*1760*/  MOV R6, RZ ;  /* 0x000000ff00067202 */ /* 0x000fe40000000f00 */
[----:B------:R-:W-:-:S04]  /*1770*/  IADD3 R4, PT, PT, -R4, -0x43300000, RZ ;  /* 0xbcd0000004047810 */ /* 0x000fc80007ffe1ff */
[----:B------:R-:W-:Y:S02]  /*1780*/  DFMA R6, R36, -R6, R32 ;  /* 0x800000062406722b */ /* 0x000fe40000000020 */
[----:B------:R-:W-:-:S08]  /*1790*/  DMUL.RP R32, R32, R8 ;  /* 0x0000000820207228 */ /* 0x000fd00000008000 */
[----:B------:R-:W-:Y:S02]  /*17a0*/  FSETP.NEU.AND P0, PT, |R7|, R4, PT ;  /* 0x000000040700720b */ /* 0x000fe40003f0d200 */
[----:B------:R-:W-:Y:S02]  /*17b0*/  LOP3.LUT R3, R33, R3, RZ, 0x3c, !PT ;  /* 0x0000000321037212 */ /* 0x000fe400078e3cff */
[----:B------:R-:W-:Y:S02]  /*17c0*/  FSEL R4, R32, R36, !P0 ;  /* 0x0000002420047208 */ /* 0x000fe40004000000 */
[----:B------:R-:W-:-:S03]  /*17d0*/  FSEL R3, R3, R37, !P0 ;  /* 0x0000002503037208 */ /* 0x000fc60004000000 */
[----:B------:R-:W-:Y:S02]  /*17e0*/  IMAD.MOV.U32 R36, RZ, RZ, R4 ;  /* 0x000000ffff247224 */ /* 0x000fe400078e0004 */
[----:B------:R-:W-:Y:S01]  /*17f0*/  IMAD.MOV.U32 R37, RZ, RZ, R3 ;  /* 0x000000ffff257224 */ /* 0x000fe200078e0003 */
[----:B------:R-:W-:Y:S06]  /*1800*/  BRA `(.L_x_16) ;  /* 0x0000000000607947 */ /* 0x000fec0003800000 */
.L_x_15:
[----:B------:R-:W-:-:S14]  /*1810*/  DSETP.NAN.AND P0, PT, R30, R30, PT ;  /* 0x0000001e1e00722a */ /* 0x000fdc0003f08000 */
[----:B------:R-:W-:Y:S05]  /*1820*/  @P0 BRA `(.L_x_17) ;  /* 0x00000000004c0947 */ /* 0x000fea0003800000 */
[----:B------:R-:W-:-:S14]  /*1830*/  DSETP.NAN.AND P0, PT, R8, R8, PT ;  /* 0x000000080800722a */ /* 0x000fdc0003f08000 */
[----:B------:R-:W-:Y:S05]  /*1840*/  @P0 BRA `(.L_x_18) ;  /* 0x0000000000340947 */ /* 0x000fea0003800000 */
[----:B------:R-:W-:Y:S01]  /*1850*/  ISETP.NE.AND P0, PT, R6, R5, PT ;  /* 0x000000050600720c */ /* 0x000fe20003f05270 */
[----:B------:R-:W-:Y:S01]  /*1860*/  IMAD.MOV.U32 R37, RZ, RZ, -0x80000 ;  /* 0xfff80000ff257424 */ /* 0x000fe200078e00ff */
[----:B------:R-:W-:-:S11]  /*1870*/  MOV R36, 0x0 ;  /* 0x0000000000247802 */ /* 0x000fd60000000f00 */
[----:B------:R-:W-:Y:S05]  /*1880*/  @!P0 BRA `(.L_x_16) ;  /* 0x0000000000408947 */ /* 0x000fea0003800000 */
[----:B------:R-:W-:Y:S02]  /*1890*/  ISETP.NE.AND P0, PT, R6, 0x7ff00000, PT ;  /* 0x7ff000000600780c */ /* 0x000fe40003f05270 */
[----:B------:R-:W-:Y:S02]  /*18a0*/  LOP3.LUT R8, R31, 0x80000000, R9, 0x48, !PT ;  /* 0x800000001f087812 */ /* 0x000fe400078e4809 */
[----:B------:R-:W-:-:S13]  /*18b0*/  ISETP.EQ.OR P0, PT, R5, RZ, !P0 ;  /* 0x000000ff0500720c */ /* 0x000fda0004702670 */
[----:B------:R-:W-:Y:S01]  /*18c0*/  @P0 LOP3.LUT R3, R8, 0x7ff00000, RZ, 0xfc, !PT ;  /* 0x7ff0000008030812 */ /* 0x000fe200078efcff */
[----:B------:R-:W-:Y:S01]  /*18d0*/  @!P0 IMAD.MOV.U32 R36, RZ, RZ, RZ ;  /* 0x000000ffff248224 */ /* 0x000fe200078e00ff */
[----:B------:R-:W-:Y:S01]  /*18e0*/  @!P0 MOV R37, R8 ;  /* 0x0000000800258202 */ /* 0x000fe20000000f00 */
[----:B------:R-:W-:Y:S02]  /*18f0*/  @P0 IMAD.MOV.U32 R36, RZ, RZ, RZ ;  /* 0x000000ffff240224 */ /* 0x000fe400078e00ff */
[----:B------:R-:W-:Y:S01]  /*1900*/  @P0 IMAD.MOV.U32 R37, RZ, RZ, R3 ;  /* 0x000000ffff250224 */ /* 0x000fe200078e0003 */
[----:B------:R-:W-:Y:S06]  /*1910*/  BRA `(.L_x_16) ;  /* 0x00000000001c7947 */ /* 0x000fec0003800000 */
.L_x_18:
[----:B------:R-:W-:Y:S02]  /*1920*/  LOP3.LUT R3, R9, 0x80000, RZ, 0xfc, !PT ;  /* 0x0008000009037812 */ /* 0x000fe400078efcff */
[----:B------:R-:W-:-:S03]  /*1930*/  MOV R36, R8 ;  /* 0x0000000800247202 */ /* 0x000fc60000000f00 */
[----:B------:R-:W-:Y:S01]  /*1940*/  IMAD.MOV.U32 R37, RZ, RZ, R3 ;  /* 0x000000ffff257224 */ /* 0x000fe200078e0003 */
[----:B------:R-:W-:Y:S06]  /*1950*/  BRA `(.L_x_16) ;  /* 0x00000000000c7947 */ /* 0x000fec0003800000 */
.L_x_17:
[----:B------:R-:W-:Y:S01]  /*1960*/  LOP3.LUT R3, R31, 0x80000, RZ, 0xfc, !PT ;  /* 0x000800001f037812 */ /* 0x000fe200078efcff */
[----:B------:R-:W-:-:S03]  /*1970*/  IMAD.MOV.U32 R36, RZ, RZ, R30 ;  /* 0x000000ffff247224 */ /* 0x000fc600078e001e */
[----:B------:R-:W-:-:S07]  /*1980*/  MOV R37, R3 ;  /* 0x0000000300257202 */ /* 0x000fce0000000f00 */
.L_x_16:
[----:B------:R-:W-:Y:S05]  /*1990*/  BSYNC.RECONVERGENT B1 ;  /* 0x0000000000017941 */ /* 0x000fea0003800200 */
.L_x_14:
[----:B------:R-:W-:Y:S01]  /*19a0*/  MOV R6, R2 ;  /* 0x0000000200067202 */ /* 0x000fe20000000f00 */
[----:B------:R-:W-:Y:S02]  /*19b0*/  IMAD.MOV.U32 R7, RZ, RZ, 0x0 ;  /* 0x00000000ff077424 */ /* 0x000fe400078e00ff */
[----:B------:R-:W-:Y:S02]  /*19c0*/  IMAD.MOV.U32 R4, RZ, RZ, R36 ;  /* 0x000000ffff047224 */ /* 0x000fe400078e0024 */
[----:B------:R-:W-:Y:S01]  /*19d0*/  IMAD.MOV.U32 R3, RZ, RZ, R37 ;  /* 0x000000ffff037224 */ /* 0x000fe200078e0025 */
[----:B------:R-:W-:Y:S06]  /*19e0*/  RET.REL.NODEC R6 `(_Z43cuda_thermostat_quantum_spde_no_zero_kernelPdS_S_S_S_PKdS1_dddi) ;  /* 0xffffffe406847950 */ /* 0x000fec0003c3ffff */
        .weak           $__internal_1_$__cuda_sm20_dsqrt_rn_f64_mediumpath_v1
        .type           $__internal_1_$__cuda_sm20_dsqrt_rn_f64_mediumpath_v1,@function
        .size           $__internal_1_$__cuda_sm20_dsqrt_rn_f64_mediumpath_v1,(.L_x_55 - $__internal_1_$__cuda_sm20_dsqrt_rn_f64_mediumpath_v1)
$__internal_1_$__cuda_sm20_dsqrt_rn_f64_mediumpath_v1:
[----:B------:R-:W-:Y:S01]  /*19f0*/  ISETP.GE.U32.AND P0, PT, R7, -0x3400000, PT ;  /* 0xfcc000000700780c */ /* 0x000fe20003f06070 */
[----:B------:R-:W-:Y:S01]  /*1a00*/  BSSY.RECONVERGENT B1, `(.L_x_19) ;  /* 0x0000026000017945 */ /* 0x000fe20003800200 */
[----:B------:R-:W-:Y:S01]  /*1a10*/  IMAD.MOV.U32 R8, RZ, RZ, R16 ;  /* 0x000000ffff087224 */ /* 0x000fe200078e0010 */
[----:B------:R-:W-:Y:S01]  /*1a20*/  MOV R9, R17 ;  /* 0x0000001100097202 */ /* 0x000fe20000000f00 */
[----:B------:R-:W-:-:S09]  /*1a30*/  IMAD.MOV.U32 R7, RZ, RZ, R3 ;  /* 0x000000ffff077224 */ /* 0x000fd200078e0003 */
[----:B------:R-:W-:Y:S05]  /*1a40*/  @!P0 BRA `(.L_x_20) ;  /* 0x0000000000208947 */ /* 0x000fea0003800000 */
[----:B------:R-:W-:-:S10]  /*1a50*/  DFMA.RM R6, R8, R6, R14 ;  /* 0x000000060806722b */ /* 0x000fd4000000400e */
[----:B------:R-:W-:-:S05]  /*1a60*/  IADD3 R8, P0, PT, R6, 0x1, RZ ;  /* 0x0000000106087810 */ /* 0x000fca0007f1e0ff */
[----:B------:R-:W-:-:S06]  /*1a70*/  IMAD.X R9, RZ, RZ, R7, P0 ;  /* 0x000000ffff097224 */ /* 0x000fcc00000e0607 */
[----:B------:R-:W-:-:S08]  /*1a80*/  DFMA.RP R4, -R6, R8, R4 ;  /* 0x000000080604722b */ /* 0x000fd00000008104 */
[----:B------:R-:W-:-:S06]  /*1a90*/  DSETP.GT.AND P0, PT, R4, RZ, PT ;  /* 0x000000ff0400722a */ /* 0x000fcc0003f04000 */
[----:B------:R-:W-:Y:S02]  /*1aa0*/  FSEL R6, R8, R6, P0 ;  /* 0x0000000608067208 */ /* 0x000fe40000000000 */
[----:B------:R-:W-:Y:S01]  /*1ab0*/  FSEL R7, R9, R7, P0 ;  /* 0x0000000709077208 */ /* 0x000fe20000000000 */
[----:B------:R-:W-:Y:S06]  /*1ac0*/  BRA `(.L_x_21) ;  /* 0x0000000000647947 */ /* 0x000fec0003800000 */
.L_x_20:
[----:B------:R-:W-:-:S14]  /*1ad0*/  DSETP.NE.AND P0, PT, R4, RZ, PT ;  /* 0x000000ff0400722a */ /* 0x000fdc0003f05000 */
[----:B------:R-:W-:Y:S05]  /*1ae0*/  @!P0 BRA `(.L_x_22) ;  /* 0x0000000000588947 */ /* 0x000fea0003800000 */
[----:B------:R-:W-:-:S13]  /*1af0*/  ISETP.GE.AND P0, PT, R5, RZ, PT ;  /* 0x000000ff0500720c */ /* 0x000fda0003f06270 */
[----:B------:R-:W-:Y:S01]  /*1b00*/  @!P0 MOV R6, 0x0 ;  /* 0x0000000000068802 */ /* 0x000fe20000000f00 */
[----:B------:R-:W-:Y:S01]  /*1b10*/  @!P0 IMAD.MOV.U32 R7, RZ, RZ, -0x80000 ;  /* 0xfff80000ff078424 */ /* 0x000fe200078e00ff */
[----:B------:R-:W-:Y:S06]  /*1b20*/  @!P0 BRA `(.L_x_21) ;  /* 0x00000000004c8947 */ /* 0x000fec0003800000 */
[----:B------:R-:W-:-:S13]  /*1b30*/  ISETP.GT.AND P0, PT, R5, 0x7fefffff, PT ;  /* 0x7fefffff0500780c */ /* 0x000fda0003f04270 */
[----:B------:R-:W-:Y:S05]  /*1b40*/  @P0 BRA `(.L_x_22) ;  /* 0x0000000000400947 */ /* 0x000fea0003800000 */
[----:B------:R-:W-:Y:S01]  /*1b50*/  DMUL R4, R4, 8.11296384146066816958e+31 ;  /* 0x4690000004047828 */ /* 0x000fe20000000000 */
[----:B------:R-:W-:Y:S01]  /*1b60*/  IMAD.MOV.U32 R6, RZ, RZ, RZ ;  /* 0x000000ffff067224 */ /* 0x000fe200078e00ff */
[----:B------:R-:W-:Y:S01]  /*1b70*/  MOV R14, 0x0 ;  /* 0x00000000000e7802 */ /* 0x000fe20000000f00 */
[----:B------:R-:W-:-:S03]  /*1b80*/  IMAD.MOV.U32 R15, RZ, RZ, 0x3fd80000 ;  /* 0x3fd80000ff0f7424 */ /* 0x000fc600078e00ff */
[----:B------:R-:W0:Y:S02]  /*1b90*/  MUFU.RSQ64H R7, R5 ;  /* 0x0000000500077308 */ /* 0x000e240000001c00 */
[----:B0-----:R-:W-:-:S08]  /*1ba0*/  DMUL R8, R6, R6 ;  /* 0x0000000606087228 */ /* 0x001fd00000000000 */
[----:B------:R-:W-:-:S08]  /*1bb0*/  DFMA R8, R4, -R8, 1 ;  /* 0x3ff000000408742b */ /* 0x000fd00000000808 */
[----:B------:R-:W-:Y:S02]  /*1bc0*/  DFMA R14, R8, R14, 0.5 ;  /* 0x3fe00000080e742b */ /* 0x000fe4000000000e */
[----:B------:R-:W-:-:S08]  /*1bd0*/  DMUL R8, R6, R8 ;  /* 0x0000000806087228 */ /* 0x000fd00000000000 */
[----:B------:R-:W-:-:S08]  /*1be0*/  DFMA R8, R14, R8, R6 ;  /* 0x000000080e08722b */ /* 0x000fd00000000006 */
[----:B------:R-:W-:Y:S02]  /*1bf0*/  DMUL R6, R4, R8 ;  /* 0x0000000804067228 */ /* 0x000fe40000000000 */
[----:B------:R-:W-:-:S06]  /*1c00*/  VIADD R9, R9, 0xfff00000 ;  /* 0xfff0000009097836 */ /* 0x000fcc0000000000 */
[----:B------:R-:W-:-:S08]  /*1c10*/  DFMA R14, R6, -R6, R4 ;  /* 0x80000006060e722b */ /* 0x000fd00000000004 */
[----:B------:R-:W-:-:S10]  /*1c20*/  DFMA R6, R8, R14, R6 ;  /* 0x0000000e0806722b */ /* 0x000fd40000000006 */
[----:B------:R-:W-:Y:S01]  /*1c30*/  IADD3 R7, PT, PT, R7, -0x3500000, RZ ;  /* 0xfcb0000007077810 */ /* 0x000fe20007ffe0ff */
[----:B------:R-:W-:Y:S06]  /*1c40*/  BRA `(.L_x_21) ;  /* 0x0000000000047947 */ /* 0x000fec0003800000 */
.L_x_22:
[----:B------:R-:W-:-:S11]  /*1c50*/  DADD R6, R4, R4 ;  /* 0x0000000004067229 */ /* 0x000fd60000000004 */
.L_x_21:
[----:B------:R-:W-:Y:S05]  /*1c60*/  BSYNC.RECONVERGENT B1 ;  /* 0x0000000000017941 */ /* 0x000fea0003800200 */
.L_x_19:
[----:B------:R-:W-:-:S04]  /*1c70*/  IMAD.MOV.U32 R3, RZ, RZ, 0x0 ;  /* 0x00000000ff037424 */ /* 0x000fc800078e00ff */
[----:B------:R-:W-:Y:S05]  /*1c80*/  RET.REL.NODEC R2 `(_Z43cuda_thermostat_quantum_spde_no_zero_kernelPdS_S_S_S_PKdS1_dddi) ;  /* 0xffffffe002dc7950 */ /* 0x000fea0003c3ffff */
.L_x_23:
[----:B------:R-:W-:-:S00]  /*1c90*/  BRA `(.L_x_23) ;  /* 0xfffffffc00fc7947 */ /* 0x000fc0000383ffff */
[----:B------:R-:W-:-:S00]  /*1ca0*/  NOP ;  /* 0x0000000000007918 */ /* 0x000fc00000000000 */
        /* <DEDUP_REMOVED lines=13> */
.L_x_55:


//--------------------- .text._Z46cuda_thermostat_quantum_spde_zero_point_kernelPdS_PKdS1_dddi --------------------------
	.section	.text._Z46cuda_thermostat_quantum_spde_zero_point_kernelPdS_PKdS1_dddi,"ax",@progbits
	.align	128
        .global         _Z46cuda_thermostat_quantum_spde_zero_point_kernelPdS_PKdS1_dddi
        .type           _Z46cuda_thermostat_quantum_spde_zero_point_kernelPdS_PKdS1_dddi,@function
        .size           _Z46cuda_thermostat_quantum_spde_zero_point_kernelPdS_PKdS1_dddi,(.L_x_57 - _Z46cuda_thermostat_quantum_spde_zero_point_kernelPdS_PKdS1_dddi)
        .other          _Z46cuda_thermostat_quantum_spde_zero_point_kernelPdS_PKdS1_dddi,@"STO_CUDA_ENTRY STV_DEFAULT"
_Z46cuda_thermostat_quantum_spde_zero_point_kernelPdS_PKdS1_dddi:
.text._Z46cuda_thermostat_quantum_spde_zero_point_kernelPdS_PKdS1_dddi:
        /* <DEDUP_REMOVED lines=10> */
[----:B------:R-:W-:Y:S01]  /*00a0*/  IMAD.SHL.U32 R3, R0, 0x4, RZ ;  /* 0x0000000400037824 */ /* 0x000fe200078e00ff */
[----:B------:R-:W2:Y:S05]  /*00b0*/  LDCU.64 UR6, c[0x0][0x3b0] ;  /* 0x00007600ff0677ac */ /* 0x000eaa0008000a00 */
[----:B------:R-:W3:Y:S01]  /*00c0*/  LDC.64 R24, c[0x0][0x390] ;  /* 0x0000e400ff187b82 */ /* 0x000ee20000000a00 */
[----:B------:R-:W4:Y:S01]  /*00d0*/  LDCU.64 UR8, c[0x0][0x3a0] ;  /* 0x00007400ff0877ac */ /* 0x000f220008000a00 */
[----:B0-----:R-:W-:-:S05]  /*00e0*/  IMAD.WIDE R16, R3, 0x8, R16 ;  /* 0x0000000803107825 */ /* 0x001fca00078e0210 */
[----:B-1----:R0:W5:Y:S01]  /*00f0*/  LDG.E.64 R14, desc[UR4][R16.64] ;  /* 0x00000004100e7981 */ /* 0x002162000c1e1b00 */
[----:B---3--:R-:W-:-:S03]  /*0100*/  IMAD.WIDE R24, R3, 0x8, R24 ;  /* 0x0000000803187825 */ /* 0x008fc600078e0218 */
[----:B------:R0:W5:Y:S04]  /*0110*/  LDG.E.64 R12, desc[UR4][R16.64+0x8] ;  /* 0x00000804100c7981 */ /* 0x000168000c1e1b00 */
[----:B------:R0:W5:Y:S04]  /*0120*/  LDG.E.64 R10, desc[UR4][R16.64+0x10] ;  /* 0x00001004100a7981 */ /* 0x000168000c1e1b00 */
[----:B------:R0:W5:Y:S04]  /*0130*/  LDG.E.64 R8, desc[UR4][R16.64+0x18] ;  /* 0x0000180410087981 */ /* 0x000168000c1e1b00 */
[----:B------:R0:W5:Y:S01]  /*0140*/  LDG.E.64 R6, desc[UR4][R24.64] ;  /* 0x0000000418067981 */ /* 0x000162000c1e1b00 */
[----:B------:R-:W-:-:S02]  /*0150*/  IMAD.MOV.U32 R38, RZ, RZ, 0x2cb20fb2 ;  /* 0x2cb20fb2ff267424 */ /* 0x000fc400078e00ff */
[----:B------:R-:W-:-:S06]  /*0160*/  IMAD.MOV.U32 R39, RZ, RZ, 0x3ffc3898 ;  /* 0x3ffc3898ff277424 */ /* 0x000fcc00078e00ff */
[----:B--2---:R-:W-:-:S08]  /*0170*/  DMUL R38, R38, UR6 ;  /* 0x0000000626267c28 */ /* 0x004fd00008000000 */
[----:B----4-:R-:W-:-:S06]  /*0180*/  DMUL R48, R38, UR8 ;  /* 0x0000000826307c28 */ /* 0x010fcc0008000000 */
[----:B------:R-:W1:Y:S01]  /*0190*/  MUFU.RCP64H R3, R49 ;  /* 0x0000003100037308 */ /* 0x000e620000001800 */
[----:B------:R-:W-:-:S06]  /*01a0*/  MOV R2, 0x1 ;  /* 0x0000000100027802 */ /* 0x000fcc0000000f00 */
[----:B-1----:R-:W-:-:S08]  /*01b0*/  DFMA R4, -R48, R2, 1 ;  /* 0x3ff000003004742b */ /* 0x002fd00000000102 */
[----:B------:R-:W-:-:S08]  /*01c0*/  DFMA R4, R4, R4, R4 ;  /* 0x000000040404722b */ /* 0x000fd00000000004 */
[----:B------:R-:W-:-:S08]  /*01d0*/  DFMA R4, R2, R4, R2 ;  /* 0x000000040204722b */ /* 0x000fd00000000002 */
[----:B------:R-:W-:-:S08]  /*01e0*/  DFMA R2, -R48, R4, 1 ;  /* 0x3ff000003002742b */ /* 0x000fd00000000104 */
[----:B------:R-:W-:-:S08]  /*01f0*/  DFMA R2, R4, R2, R4 ;  /* 0x000000020402722b */ /* 0x000fd00000000004 */
[----:B------:R-:W-:-:S08]  /*0200*/  DMUL R4, R2, 2 ;  /* 0x4000000002047828 */ /* 0x000fd00000000000 */
[----:B------:R-:W-:-:S08]  /*0210*/  DFMA R18, -R48, R4, 2 ;  /* 0x400000003012742b */ /* 0x000fd00000000104 */
[----:B------:R-:W-:-:S10]  /*0220*/  DFMA R4, R2, R18, R4 ;  /* 0x000000120204722b */ /* 0x000fd40000000004 */
[----:B------:R-:W-:-:S05]  /*0230*/  FFMA R2, RZ, R49, R5 ;  /* 0x00000031ff027223 */ /* 0x000fca0000000005 */
[----:B------:R-:W-:-:S13]  /*0240*/  FSETP.GT.AND P0, PT, |R2|, 1.469367938527859385e-39, PT ;  /* 0x001000000200780b */ /* 0x000fda0003f04200 */
[----:B0-----:R-:W-:Y:S05]  /*0250*/  @P0 BRA `(.L_x_24) ;  /* 0x0000000000180947 */ /* 0x001fea0003800000 */
[----:B------:R-:W-:Y:S01]  /*0260*/  IMAD.MOV.U32 R51, RZ, RZ, R49 ;  /* 0x000000ffff337224 */ /* 0x000fe200078e0031 */
[----:B------:R-:W-:Y:S01]  /*0270*/  MOV R2, 0x2b0 ;  /* 0x000002b000027802 */ /* 0x000fe20000000f00 */
[----:B------:R-:W-:Y:S02]  /*0280*/  IMAD.MOV.U32 R46, RZ, RZ, RZ ;  /* 0x000000ffff2e7224 */ /* 0x000fe400078e00ff */
[----:B------:R-:W-:-:S07]  /*0290*/  IMAD.MOV.U32 R47, RZ, RZ, 0x40000000 ;  /* 0x40000000ff2f7424 */ /* 0x000fce00078e00ff */
[----:B-----5:R-:W-:Y:S05]  /*02a0*/  CALL.REL.NOINC `($__internal_2_$__cuda_sm20_div_rn_f64_full) ;  /* 0x0000001400fc7944 */ /* 0x020fea0003c00000 */
[----:B------:R-:W-:-:S07]  /*02b0*/  MOV R5, R3 ;  /* 0x0000000300057202 */ /* 0x000fce0000000f00 */
.L_x_24:
[----:B------:R-:W0:Y:S01]  /*02c0*/  MUFU.RSQ64H R3, R5 ;  /* 0x0000000500037308 */ /* 0x000e220000001c00 */
[----:B------:R-:W-:Y:S01]  /*02d0*/  VIADD R2, R5, 0xfcb00000 ;  /* 0xfcb0000005027836 */ /* 0x000fe20000000000 */
[----:B------:R-:W1:Y:S01]  /*02e0*/  LDCU.64 UR6, c[0x0][0x3b0] ;  /* 0x00007600ff0677ac */ /* 0x000e620008000a00 */
[----:B------:R-:W-:Y:S01]  /*02f0*/  IMAD.MOV.U32 R20, RZ, RZ, 0x0 ;  /* 0x00000000ff147424 */ /* 0x000fe200078e00ff */
[----:B------:R-:W-:Y:S01]  /*0300*/  MOV R44, 0xe264e486 ;  /* 0xe264e486002c7802 */ /* 0x000fe20000000f00 */
[----:B------:R-:W-:Y:S01]  /*0310*/  IMAD.MOV.U32 R21, RZ, RZ, 0x3fd80000 ;  /* 0x3fd80000ff157424 */ /* 0x000fe200078e00ff */
[----:B------:R-:W-:Y:S01]  /*0320*/  ISETP.GE.U32.AND P0, PT, R2, 0x7ca00000, PT ;  /* 0x7ca000000200780c */ /* 0x000fe20003f06070 */
[----:B------:R-:W-:Y:S01]  /*0330*/  IMAD.MOV.U32 R45, RZ, RZ, 0x3fd94156 ;  /* 0x3fd94156ff2d7424 */ /* 0x000fe200078e00ff */
[----:B------:R-:W-:Y:S01]  /*0340*/  BSSY.RECONVERGENT B0, `(.L_x_25) ;  /* 0x0000013000007945 */ /* 0x000fe20003800200 */
[----:B0-----:R-:W-:-:S04]  /*0350*/  DMUL R18, R2, R2 ;  /* 0x0000000202127228 */ /* 0x001fc80000000000 */
[----:B-1----:R-:W-:-:S04]  /*0360*/  DMUL R44, R44, UR6 ;  /* 0x000000062c2c7c28 */ /* 0x002fc80008000000 */
        /* <DEDUP_REMOVED lines=10> */
[----:B------:R-:W-:Y:S01]  /*0410*/  MOV R27, R2 ;  /* 0x00000002001b7202 */ /* 0x000fe20000000f00 */
[----:B------:R-:W-:Y:S01]  /*0420*/  IMAD.MOV.U32 R33, RZ, RZ, R19 ;  /* 0x000000ffff217224 */ /* 0x000fe200078e0013 */
[----:B------:R-:W-:-:S07]  /*0430*/  MOV R2, 0x450 ;  /* 0x0000045000027802 */ /* 0x000fce0000000f00 */
[----:B-----5:R-:W-:Y:S05]  /*0440*/  CALL.REL.NOINC `($__internal_3_$__cuda_sm20_dsqrt_rn_f64_mediumpath_v1) ;  /* 0x0000001c001c7944 */ /* 0x020fea0003c00000 */
[----:B------:R-:W-:Y:S02]  /*0450*/  IMAD.MOV.U32 R20, RZ, RZ, R26 ;  /* 0x000000ffff147224 */ /* 0x000fe400078e001a */
[----:B------:R-:W-:-:S07]  /*0460*/  IMAD.MOV.U32 R21, RZ, RZ, R27 ;  /* 0x000000ffff157224 */ /* 0x000fce00078e001b */
.L_x_26:
[----:B------:R-:W-:Y:S05]  /*0470*/  BSYNC.RECONVERGENT B0 ;  /* 0x0000000000007941 */ /* 0x000fea0003800200 */
.L_x_25:
[----:B------:R0:W5:Y:S01]  /*0480*/  LDG.E.64 R18, desc[UR4][R24.64+0x8] ;  /* 0x0000080418127981 */ /* 0x000162000c1e1b00 */
[----:B------:R-:W1:Y:S01]  /*0490*/  LDCU.64 UR6, c[0x0][0x3a0] ;  /* 0x00007400ff0677ac */ /* 0x000e620008000a00 */
[----:B------:R-:W-:Y:S01]  /*04a0*/  MOV R2, 0x1 ;  /* 0x0000000100027802 */ /* 0x000fe20000000f00 */
[----:B-----5:R-:W-:Y:S02]  /*04b0*/  DMUL R6, R6, R20 ;  /* 0x0000001406067228 */ /* 0x020fe40000000000 */
[----:B-1----:R-:W-:-:S06]  /*04c0*/  DMUL R48, R44, UR6 ;  /* 0x000000062c307c28 */ /* 0x002fcc0008000000 */
[----:B------:R-:W1:Y:S02]  /*04d0*/  MUFU.RCP64H R3, R49 ;  /* 0x0000003100037308 */ /* 0x000e640000001800 */
        /* <DEDUP_REMOVED lines=15> */
[----:B------:R-:W-:Y:S05]  /*05d0*/  CALL.REL.NOINC `($__internal_2_$__cuda_sm20_div_rn_f64_full) ;  /* 0x0000001400307944 */ /* 0x000fea0003c00000 */
[----:B------:R-:W-:-:S07]  /*05e0*/  MOV R5, R3 ;  /* 0x0000000300057202 */ /* 0x000fce0000000f00 */
.L_x_27:
        /* <DEDUP_REMOVED lines=24> */
[----:B------:R-:W-:Y:S05]  /*0770*/  CALL.REL.NOINC `($__internal_3_$__cuda_sm20_dsqrt_rn_f64_mediumpath_v1) ;  /* 0x0000001800507944 */ /* 0x000fea0003c00000 */
[----:B------:R-:W-:Y:S02]  /*0780*/  IMAD.MOV.U32 R20, RZ, RZ, R26 ;  /* 0x000000ffff147224 */ /* 0x000fe400078e001a */
[----:B------:R-:W-:-:S07]  /*0790*/  IMAD.MOV.U32 R21, RZ, RZ, R27 ;  /* 0x000000ffff157224 */ /* 0x000fce00078e001b */
.L_x_29:
[----:B------:R-:W-:Y:S05]  /*07a0*/  BSYNC.RECONVERGENT B0 ;  /* 0x0000000000007941 */ /* 0x000fea0003800200 */
.L_x_28:
[----:B------:R0:W5:Y:S01]  /*07b0*/  LDG.E.64 R22, desc[UR4][R24.64+0x10] ;  /* 0x0000100418167981 */ /* 0x000162000c1e1b00 */
[----:B------:R-:W1:Y:S01]  /*07c0*/  LDCU.64 UR6, c[0x0][0x3a0] ;  /* 0x00007400ff0677ac */ /* 0x000e620008000a00 */
[----:B------:R-:W-:Y:S01]  /*07d0*/  MOV R2, 0x1 ;  /* 0x0000000100027802 */ /* 0x000fe20000000f00 */
[----:B------:R-:W-:Y:S02]  /*07e0*/  DMUL R18, R18, R20 ;  /* 0x0000001412127228 */ /* 0x000fe40000000000 */
        /* <DEDUP_REMOVED lines=19> */
.L_x_30:
[----:B------:R-:W0:Y:S01]  /*0920*/  MUFU.RSQ64H R3, R5 ;  /* 0x0000000500037308 */ /* 0x000e220000001c00 */
[----:B------:R-:W-:Y:S01]  /*0930*/  VIADD R2, R5, 0xfcb00000 ;  /* 0xfcb0000005027836 */ /* 0x000fe20000000000 */
[----:B------:R-:W1:Y:S01]  /*0940*/  LDCU.64 UR6, c[0x0][0x3b0] ;  /* 0x00007600ff0677ac */ /* 0x000e620008000a00 */
[----:B------:R-:W-:Y:S01]  /*0950*/  IMAD.MOV.U32 R26, RZ, RZ, 0x0 ;  /* 0x00000000ff1a7424 */ /* 0x000fe200078e00ff */
[----:B------:R-:W-:Y:S01]  /*0960*/  BSSY.RECONVERGENT B0, `(.L_x_31) ;  /* 0x0000017000007945 */ /* 0x000fe20003800200 */
[----:B------:R-:W-:Y:S01]  /*0970*/  IMAD.MOV.U32 R27, RZ, RZ, 0x3fd80000 ;  /* 0x3fd80000ff1b7424 */ /* 0x000fe200078e00ff */
[----:B------:R-:W-:Y:S01]  /*0980*/  ISETP.GE.U32.AND P0, PT, R2, 0x7ca00000, PT ;  /* 0x7ca000000200780c */ /* 0x000fe20003f06070 */
[----:B0-----:R-:W-:-:S08]  /*0990*/  DMUL R20, R2, R2 ;  /* 0x0000000202147228 */ /* 0x001fd00000000000 */
[----:B------:R-:W-:-:S08]  /*09a0*/  DFMA R20, -R20, R4, 1 ;  /* 0x3ff000001414742b */ /* 0x000fd00000000104 */
[----:B------:R-:W-:Y:S02]  /*09b0*/  DFMA R26, R20, R26, 0.5 ;  /* 0x3fe00000141a742b */ /* 0x000fe4000000001a */
[----:B------:R-:W-:-:S08]  /*09c0*/  DMUL R20, R2, R20 ;  /* 0x0000001402147228 */ /* 0x000fd00000000000 */
[----:B------:R-:W-:Y:S01]  /*09d0*/  DFMA R28, R26, R20, R2 ;  /* 0x000000141a1c722b */ /* 0x000fe20000000002 */
[----:B------:R-:W-:Y:S01]  /*09e0*/  MOV R20, 0xff8ec0f9 ;  /* 0xff8ec0f900147802 */ /* 0x000fe20000000f00 */
[----:B------:R-:W-:-:S06]  /*09f0*/  IMAD.MOV.U32 R21, RZ, RZ, 0x3f904102 ;  /* 0x3f904102ff157424 */ /* 0x000fcc00078e00ff */
[----:B------:R-:W-:Y:S02]  /*0a00*/  DMUL R30, R28, R4 ;  /* 0x000000041c1e7228 */ /* 0x000fe40000000000 */
[----:B------:R-:W-:Y:S01]  /*0a10*/  VIADD R33, R29, 0xfff00000 ;  /* 0xfff000001d217836 */ /* 0x000fe20000000000 */
[----:B-1----:R-:W-:Y:S01]  /*0a20*/  DMUL R20, R20, UR6 ;  /* 0x0000000614147c28 */ /* 0x002fe20008000000 */
[----:B------:R-:W-:-:S04]  /*0a30*/  IMAD.MOV.U32 R32, RZ, RZ, R28 ;  /* 0x000000ffff207224 */ /* 0x000fc800078e001c */
[----:B------:R-:W-:-:S08]  /*0a40*/  DFMA R34, R30, -R30, R4 ;  /* 0x8000001e1e22722b */ /* 0x000fd00000000004 */
[----:B------:R-:W-:Y:S01]  /*0a50*/  DFMA R26, R34, R32, R30 ;  /* 0x00000020221a722b */ /* 0x000fe2000000001e */
[----:B------:R-:W-:Y:S10]  /*0a60*/  @!P0 BRA `(.L_x_32) ;  /* 0x0000000000188947 */ /* 0x000ff40003800000 */
[----:B------:R-:W-:Y:S01]  /*0a70*/  MOV R26, R28 ;  /* 0x0000001c001a7202 */ /* 0x000fe20000000f00 */
[----:B------:R-:W-:Y:S01]  /*0a80*/  IMAD.MOV.U32 R27, RZ, RZ, R2 ;  /* 0x000000ffff1b7224 */ /* 0x000fe200078e0002 */
[----:B------:R-:W-:Y:S01]  /*0a90*/  MOV R2, 0xad0 ;  /* 0x00000ad000027802 */ /* 0x000fe20000000f00 */
[----:B------:R-:W-:Y:S02]  /*0aa0*/  IMAD.MOV.U32 R28, RZ, RZ, R34 ;  /* 0x000000ffff1c7224 */ /* 0x000fe400078e0022 */
[----:B------:R-:W-:-:S07]  /*0ab0*/  IMAD.MOV.U32 R29, RZ, RZ, R35 ;  /* 0x000000ffff1d7224 */ /* 0x000fce00078e0023 */
[----:B-----5:R-:W-:Y:S05]  /*0ac0*/  CALL.REL.NOINC `($__internal_3_$__cuda_sm20_dsqrt_rn_f64_mediumpath_v1) ;  /* 0x00000014007c7944 */ /* 0x020fea0003c00000 */
.L_x_32:
[----:B------:R-:W-:Y:S05]  /*0ad0*/  BSYNC.RECONVERGENT B0 ;  /* 0x0000000000007941 */ /* 0x000fea0003800200 */
.L_x_31:
[----:B------:R-:W5:Y:S01]  /*0ae0*/  LDG.E.64 R24, desc[UR4][R24.64+0x18] ;  /* 0x0000180418187981 */ /* 0x000f62000c1e1b00 */
[----:B------:R-:W0:Y:S01]  /*0af0*/  LDCU.64 UR6, c[0x0][0x3a0] ;  /* 0x00007400ff0677ac */ /* 0x000e220008000a00 */
[----:B------:R-:W-:Y:S01]  /*0b00*/  MOV R2, 0x1 ;  /* 0x0000000100027802 */ /* 0x000fe20000000f00 */
[----:B-----5:R-:W-:Y:S02]  /*0b10*/  DMUL R22, R22, R26 ;  /* 0x0000001a16167228 */ /* 0x020fe40000000000 */
[----:B0-----:R-:W-:-:S06]  /*0b20*/  DMUL R48, R20, UR6 ;  /* 0x0000000614307c28 */ /* 0x001fcc0008000000 */
[----:B------:R-:W0:Y:S02]  /*0b30*/  MUFU.RCP64H R3, R49 ;  /* 0x0000003100037308 */ /* 0x000e240000001800 */
[----:B0-----:R-:W-:-:S08]  /*0b40*/  DFMA R4, -R48, R2, 1 ;  /* 0x3ff000003004742b */ /* 0x001fd00000000102 */
        /* <DEDUP_REMOVED lines=9> */
[----:B------:R-:W-:Y:S05]  /*0be0*/  @P0 BRA `(.L_x_33) ;  /* 0x0000000000180947 */ /* 0x000fea0003800000 */
[----:B------:R-:W-:Y:S01]  /*0bf0*/  IMAD.MOV.U32 R51, RZ, RZ, R49 ;  /* 0x000000ffff337224 */ /* 0x000fe200078e0031 */
[----:B------:R-:W-:Y:S01]  /*0c00*/  MOV R2, 0xc40 ;  /* 0x00000c4000027802 */ /* 0x000fe20000000f00 */
[----:B------:R-:W-:Y:S02]  /*0c10*/  IMAD.MOV.U32 R46, RZ, RZ, RZ ;  /* 0x000000ffff2e7224 */ /* 0x000fe400078e00ff */
[----:B------:R-:W-:-:S07]  /*0c20*/  IMAD.MOV.U32 R47, RZ, RZ, 0x40000000 ;  /* 0x40000000ff2f7424 */ /* 0x000fce00078e00ff */
[----:B------:R-:W-:Y:S05]  /*0c30*/  CALL.REL.NOINC `($__internal_2_$__cuda_sm20_div_rn_f64_full) ;  /* 0x0000000c00987944 */ /* 0x000fea0003c00000 */
[----:B------:R-:W-:-:S07]  /*0c40*/  MOV R5, R3 ;  /* 0x0000000300057202 */ /* 0x000fce0000000f00 */
.L_x_33:
        /* <DEDUP_REMOVED lines=20> */
[----:B------:R-:W-:Y:S01]  /*0d90*/  MOV R2, 0xdc0 ;  /* 0x00000dc000027802 */ /* 0x000fe20000000f00 */
[----:B------:R-:W-:-:S07]  /*0da0*/  IMAD.MOV.U32 R28, RZ, RZ, R34 ;  /* 0x000000ffff1c7224 */ /* 0x000fce00078e0022 */
[----:B------:R-:W-:Y:S05]  /*0db0*/  CALL.REL.NOINC `($__internal_3_$__cuda_sm20_dsqrt_rn_f64_mediumpath_v1) ;  /* 0x0000001000c07944 */ /* 0x000fea0003c00000 */
.L_x_35:
[----:B------:R-:W-:Y:S05]  /*0dc0*/  BSYNC.RECONVERGENT B0 ;  /* 0x0000000000007941 */ /* 0x000fea0003800200 */
.L_x_34:
[----:B------:R-:W0:Y:S01]  /*0dd0*/  LDCU.64 UR6, c[0x0][0x3a0] ;  /* 0x00007400ff0677ac */ /* 0x000e220008000a00 */
[----:B------:R-:W-:Y:S01]  /*0de0*/  DADD R2, -R14, R6 ;  /* 0x000000000e027229 */ /* 0x000fe20000000106 */
[----:B------:R-:W1:Y:S01]  /*0df0*/  MUFU.RCP64H R35, 6 ;  /* 0x4018000000237908 */ /* 0x000e620000001800 */
[----:B------:R-:W-:Y:S01]  /*0e00*/  DMUL R24, R24, R26 ;  /* 0x0000001a18187228 */ /* 0x000fe20000000000 */
[----:B------:R-:W-:Y:S01]  /*0e10*/  MOV R34, 0x1 ;  /* 0x0000000100227802 */ /* 0x000fe20000000f00 */
[----:B------:R-:W-:Y:S01]  /*0e20*/  DADD R26, -R12, R18 ;  /* 0x000000000c1a7229 */ /* 0x000fe20000000112 */
[----:B------:R-:W-:Y:S01]  /*0e30*/  BSSY.RECONVERGENT B0, `(.L_x_36) ;  /* 0x000004d000007945 */ /* 0x000fe20003800200 */
[----:B------:R-:W-:Y:S02]  /*0e40*/  DADD R28, -R10, R22 ;  /* 0x000000000a1c7229 */ /* 0x000fe40000000116 */
[----:B------:R-:W-:Y:S02]  /*0e50*/  DMUL R2, R38, R2 ;  /* 0x0000000226027228 */ /* 0x000fe40000000000 */
[----:B------:R-:W-:-:S02]  /*0e60*/  DADD R30, -R8, R24 ;  /* 0x00000000081e7229 */ /* 0x000fc40000000118 */
[----:B------:R-:W-:Y:S02]  /*0e70*/  DMUL R26, R26, R44 ;  /* 0x0000002c1a1a7228 */ /* 0x000fe40000000000 */
[----:B------:R-:W-:Y:S02]  /*0e80*/  DMUL R28, R28, R54 ;  /* 0x000000361c1c7228 */ /* 0x000fe40000000000 */
[----:B0-----:R-:W-:Y:S02]  /*0e90*/  DMUL R4, R2, UR6 ;  /* 0x0000000602047c28 */ /* 0x001fe40008000000 */
[----:B------:R-:W-:Y:S02]  /*0ea0*/  DMUL R30, R30, R20 ;  /* 0x000000141e1e7228 */ /* 0x000fe40000000000 */
[----:B------:R-:W-:Y:S02]  /*0eb0*/  DMUL R26, R26, UR6 ;  /* 0x000000061a1a7c28 */ /* 0x000fe40008000000 */
[----:B------:R-:W-:-:S02]  /*0ec0*/  DMUL R28, R28, UR6 ;  /* 0x000000061c1c7c28 */ /* 0x000fc40008000000 */
[----:B------:R-:W-:Y:S02]  /*0ed0*/  DFMA R2, R4, 0.5, R14 ;  /* 0x3fe000000402782b */ /* 0x000fe4000000000e */
[----:B------:R-:W-:-:S06]  /*0ee0*/  DMUL R30, R30, UR6 ;  /* 0x000000061e1e7c28 */ /* 0x000fcc0008000000 */
[----:B------:R-:W-:-:S08]  /*0ef0*/  DADD R2, R6, -R2 ;  /* 0x0000000006027229 */ /* 0x000fd00000000802 */
[----:B------:R-:W-:-:S08]  /*0f00*/  DMUL R2, R38, R2 ;  /* 0x0000000226027228 */ /* 0x000fd00000000000 */
[----:B------:R-:W-:Y:S01]  /*0f10*/  DMUL R32, R2, UR6 ;  /* 0x0000000602207c28 */ /* 0x000fe20008000000 */
[----:B------:R-:W-:Y:S02]  /*0f20*/  IMAD.MOV.U32 R2, RZ, RZ, 0x0 ;  /* 0x00000000ff027424 */ /* 0x000fe400078e00ff */
[----:B------:R-:W-:-:S05]  /*0f30*/  IMAD.MOV.U32 R3, RZ, RZ, 0x40180000 ;  /* 0x40180000ff037424 */ /* 0x000fca00078e00ff */
[----:B------:R-:W-:Y:S02]  /*0f40*/  DFMA R36, R32, 0.5, R14 ;  /* 0x3fe000002024782b */ /* 0x000fe4000000000e */
[----:B-1----:R-:W-:-:S06]  /*0f50*/  DFMA R42, R34, -R2, 1 ;  /* 0x3ff00000222a742b */ /* 0x002fcc0000000802 */
[----:B------:R-:W-:Y:S02]  /*0f60*/  DADD R40, R6, -R36 ;  /* 0x0000000006287229 */ /* 0x000fe40000000824 */
[----:B------:R-:W-:Y:S02]  /*0f70*/  DFMA R48, R42, R42, R42 ;  /* 0x0000002a2a30722b */ /* 0x000fe4000000002a */
[----:B------:R-:W-:Y:S02]  /*0f80*/  DFMA R36, R26, 0.5, R12 ;  /* 0x3fe000001a24782b */ /* 0x000fe4000000000c */
[----:B------:R-:W-:Y:S02]  /*0f90*/  DFMA R42, R28, 0.5, R10 ;  /* 0x3fe000001c2a782b */ /* 0x000fe4000000000a */
[----:B------:R-:W-:Y:S02]  /*0fa0*/  DMUL R46, R38, R40 ;  /* 0x00000028262e7228 */ /* 0x000fe40000000000 */
[----:B------:R-:W-:-:S02]  /*0fb0*/  DFMA R40, R34, R48, R34 ;  /* 0x000000302228722b */ /* 0x000fc40000000022 */
[----:B------:R-:W-:Y:S02]  /*0fc0*/  DFMA R34, R30, 0.5, R8 ;  /* 0x3fe000001e22782b */ /* 0x000fe40000000008 */
[----:B------:R-:W-:Y:S02]  /*0fd0*/  DADD R36, R18, -R36 ;  /* 0x0000000012247229 */ /* 0x000fe40000000824 */
[----:B------:R-:W-:Y:S02]  /*0fe0*/  DMUL R46, R46, UR6 ;  /* 0x000000062e2e7c28 */ /* 0x000fe40008000000 */
[----:B------:R-:W-:Y:S02]  /*0ff0*/  DADD R42, R22, -R42 ;  /* 0x00000000162a7229 */ /* 0x000fe4000000082a */
[----:B------:R-:W-:Y:S02]  /*1000*/  DFMA R48, R32, 2, R4 ;  /* 0x400000002030782b */ /* 0x000fe40000000004 */
[----:B------:R-:W-:-:S02]  /*1010*/  DADD R4, R24, -R34 ;  /* 0x0000000018047229 */ /* 0x000fc40000000822 */
[----:B------:R-:W-:Y:S02]  /*1020*/  DMUL R32, R36, R44 ;  /* 0x0000002c24207228 */ /* 0x000fe40000000000 */
[----:B------:R-:W-:Y:S02]  /*1030*/  DADD R36, R14, R46 ;  /* 0x000000000e247229 */ /* 0x000fe4000000002e */
[----:B------:R-:W-:Y:S02]  /*1040*/  DMUL R34, R42, R54 ;  /* 0x000000362a227228 */ /* 0x000fe40000000000 */
[----:B------:R-:W-:Y:S02]  /*1050*/  DMUL R4, R4, R20 ;  /* 0x0000001404047228 */ /* 0x000fe40000000000 */
[----:B------:R-:W-:Y:S02]  /*1060*/  DMUL R32, R32, UR6 ;  /* 0x0000000620207c28 */ /* 0x000fe40008000000 */
[----:B------:R-:W-:-:S02]  /*1070*/  DADD R42, R6, -R36 ;  /* 0x00000000062a7229 */ /* 0x000fc40000000824 */
[----:B------:R-:W-:Y:S02]  /*1080*/  DFMA R46, R46, 2, R48 ;  /* 0x400000002e2e782b */ /* 0x000fe40000000030 */
[----:B------:R-:W-:Y:S02]  /*1090*/  DMUL R34, R34, UR6 ;  /* 0x0000000622227c28 */ /* 0x000fe40008000000 */
[----:B------:R-:W-:Y:S02]  /*10a0*/  DFMA R48, R40, -R2, 1 ;  /* 0x3ff000002830742b */ /* 0x000fe40000000802 */
[----:B------:R-:W-:Y:S02]  /*10b0*/  DMUL R36, R4, UR6 ;  /* 0x0000000604247c28 */ /* 0x000fe40008000000 */
[----:B------:R-:W-:Y:S02]  /*10c0*/  DFMA R2, R32, 0.5, R12 ;  /* 0x3fe000002002782b */ /* 0x000fe4000000000c */
[----:B------:R-:W-:-:S02]  /*10d0*/  DMUL R42, R38, R42 ;  /* 0x0000002a262a7228 */ /* 0x000fc40000000000 */
[----:B------:R-:W-:Y:S02]  /*10e0*/  DFMA R38, R34, 0.5, R10 ;  /* 0x3fe000002226782b */ /* 0x000fe4000000000a */
[----:B------:R-:W-:Y:S02]  /*10f0*/  DFMA R4, R40, R48, R40 ;  /* 0x000000302804722b */ /* 0x000fe40000000028 */
[----:B------:R-:W-:Y:S02]  /*1100*/  DFMA R40, R36, 0.5, R8 ;  /* 0x3fe000002428782b */ /* 0x000fe40000000008 */
[----:B------:R-:W-:Y:S02]  /*1110*/  DADD R2, R18, -R2 ;  /* 0x0000000012027229 */ /* 0x000fe40000000802 */
[----:B------:R-:W-:Y:S02]  /*1120*/  DFMA R46, R42, UR6, R46 ;  /* 0x000000062a2e7c2b */ /* 0x000fe4000800002e */
[----:B------:R-:W-:-:S02]  /*1130*/  DADD R42, R22, -R38 ;  /* 0x00000000162a7229 */ /* 0x000fc40000000826 */
[----:B------:R-:W-:Y:S02]  /*1140*/  DADD R48, R24, -R40 ;  /* 0x0000000018307229 */ /* 0x000fe40000000828 */
[----:B------:R-:W-:Y:S02]  /*1150*/  DMUL R38, R2, R44 ;  /* 0x0000002c02267228 */ /* 0x000fe40000000000 */
[----:B------:R-:W-:Y:S02]  /*1160*/  DMUL R2, R46, R4 ;  /* 0x000000042e027228 */ /* 0x000fe40000000000 */
[----:B------:R-:W-:Y:S01]  /*1170*/  DMUL R40, R42, R54 ;  /* 0x000000362a287228 */ /* 0x000fe20000000000 */
[----:B------:R-:W-:Y:S01]  /*1180*/  FSETP.GEU.AND P1, PT, |R47|, 6.5827683646048100446e-37, PT ;  /* 0x036000002f00780b */ /* 0x000fe20003f2e200 */
[----:B------:R-:W-:Y:S02]  /*1190*/  DMUL R42, R48, R20 ;  /* 0x00000014302a7228 */ /* 0x000fe40000000000 */
[----:B------:R-:W-:-:S02]  /*11a0*/  DMUL R38, R38, UR6 ;  /* 0x0000000626267c28 */ /* 0x000fc40008000000 */
[----:B------:R-:W-:Y:S02]  /*11b0*/  DFMA R48, R2, -6, R46 ;  /* 0xc01800000230782b */ /* 0x000fe4000000002e */
[----:B------:R-:W-:Y:S02]  /*11c0*/  DMUL R40, R40, UR6 ;  /* 0x0000000628287c28 */ /* 0x000fe40008000000 */
[----:B------:R-:W-:-:S04]  /*11d0*/  DMUL R42, R42, UR6 ;  /* 0x000000062a2a7c28 */ /* 0x000fc80008000000 */
[----:B------:R-:W-:Y:S02]  /*11e0*/  DFMA R4, R4, R48, R2 ;  /* 0x000000300404722b */ /* 0x000fe40000000002 */
[----:B------:R-:W-:Y:S02]  /*11f0*/  DADD R2, R12, R38 ;  /* 0x000000000c027229 */ /* 0x000fe40000000026 */
[----:B------:R-:W-:Y:S02]  /*1200*/  DADD R48, R10, R40 ;  /* 0x000000000a307229 */ /* 0x000fe40000000028 */
[----:B------:R-:W-:-:S04]  /*1210*/  DADD R50, R8, R42 ;  /* 0x0000000008327229 */ /* 0x000fc8000000002a */
[----:B------:R-:W-:Y:S01]  /*1220*/  FFMA R52, RZ, 2.375, R5 ;  /* 0x40180000ff347823 */ /* 0x000fe20000000005 */
[----:B------:R-:W-:Y:S02]  /*1230*/  DADD R2, R18, -R2 ;  /* 0x0000000012027229 */ /* 0x000fe40000000802 */
[----:B------:R-:W-:Y:S02]  /*1240*/  DADD R48, R22, -R48 ;  /* 0x0000000016307229 */ /* 0x000fe40000000830 */
[----:B------:R-:W-:Y:S01]  /*1250*/  FSETP.GT.AND P0, PT, |R52|, 1.469367938527859385e-39, PT ;  /* 0x001000003400780b */ /* 0x000fe20003f04200 */
[----:B------:R-:W-:-:S03]  /*1260*/  DADD R50, R24, -R50 ;  /* 0x0000000018327229 */ /* 0x000fc60000000832 */
[----:B------:R-:W-:Y:S02]  /*1270*/  DMUL R44, R2, R44 ;  /* 0x0000002c022c7228 */ /* 0x000fe40000000000 */
[----:B------:R-:W-:-:S03]  /*1280*/  DMUL R54, R48, R54 ;  /* 0x0000003630367228 */ /* 0x000fc60000000000 */
[----:B------:R-:W-:-:S04]  /*1290*/  DMUL R20, R50, R20 ;  /* 0x0000001432147228 */ /* 0x000fc80000000000 */
[----:B------:R-:W-:Y:S07]  /*12a0*/  @P0 BRA P1, `(.L_x_37) ;  /* 0x0000000000140947 */ /* 0x000fee0000800000 */
[----:B------:R-:W-:Y:S01]  /*12b0*/  IMAD.MOV.U32 R48, RZ, RZ, RZ ;  /* 0x000000ffff307224 */ /* 0x000fe200078e00ff */
[----:B------:R-:W-:Y:S01]  /*12c0*/  MOV R2, 0x12f0 ;  /* 0x000012f000027802 */ /* 0x000fe20000000f00 */
[----:B------:R-:W-:-:S07]  /*12d0*/  IMAD.MOV.U32 R51, RZ, RZ, 0x40180000 ;  /* 0x40180000ff337424 */ /* 0x000fce00078e00ff */
[----:B------:R-:W-:Y:S05]  /*12e0*/  CALL.REL.NOINC `($__internal_2_$__cuda_sm20_div_rn_f64_full) ;  /* 0x0000000400ec7944 */ /* 0x000fea0003c00000 */
[----:B------:R-:W-:-:S07]  /*12f0*/  IMAD.MOV.U32 R5, RZ, RZ, R3 ;  /* 0x000000ffff057224 */ /* 0x000fce00078e0003 */
.L_x_37:
[----:B------:R-:W-:Y:S05]  /*1300*/  BSYNC.RECONVERGENT B0 ;  /* 0x0000000000007941 */ /* 0x000fea0003800200 */
.L_x_36:
[----:B------:R-:W0:Y:S01]  /*1310*/  MUFU.RCP64H R3, 6 ;  /* 0x4018000000037908 */ /* 0x000e220000001800 */
[----:B------:R-:W-:Y:S01]  /*1320*/  MOV R46, 0x0 ;  /* 0x00000000002e7802 */ /* 0x000fe20000000f00 */
[----:B------:R-:W-:Y:S01]  /*1330*/  IMAD.MOV.U32 R47, RZ, RZ, 0x40180000 ;  /* 0x40180000ff2f7424 */ /* 0x000fe200078e00ff */
[----:B------:R-:W1:Y:S01]  /*1340*/  LDCU.64 UR6, c[0x0][0x3a0] ;  /* 0x00007400ff0677ac */ /* 0x000e620008000a00 */
[----:B------:R-:W-:Y:S01]  /*1350*/  IMAD.MOV.U32 R2, RZ, RZ, 0x1 ;  /* 0x00000001ff027424 */ /* 0x000fe200078e00ff */
[----:B------:R-:W-:Y:S01]  /*1360*/  DFMA R26, R32, 2, R26 ;  /* 0x40000000201a782b */ /* 0x000fe2000000001a */
[----:B------:R-:W-:Y:S01]  /*1370*/  BSSY.RECONVERGENT B0, `(.L_x_38) ;  /* 0x0000015000007945 */ /* 0x000fe20003800200 */
[----:B------:R-:W-:-:S06]  /*1380*/  DADD R14, R14, R4 ;  /* 0x000000000e0e7229 */ /* 0x000fcc0000000004 */
[----:B------:R-:W-:Y:S02]  /*1390*/  DFMA R26, R38, 2, R26 ;  /* 0x40000000261a782b */ /* 0x000fe4000000001a */
[----:B0-----:R-:W-:-:S08]  /*13a0*/  DFMA R48, R2, -R46, 1 ;  /* 0x3ff000000230742b */ /* 0x001fd0000000082e */
[----:B------:R-:W-:-:S08]  /*13b0*/  DFMA R48, R48, R48, R48 ;  /* 0x000000303030722b */ /* 0x000fd00000000030 */
[----:B------:R-:W-:-:S08]  /*13c0*/  DFMA R48, R2, R48, R2 ;  /* 0x000000300230722b */ /* 0x000fd00000000002 */
[----:B------:R-:W-:Y:S02]  /*13d0*/  DFMA R2, R48, -R46, 1 ;  /* 0x3ff000003002742b */ /* 0x000fe4000000082e */
[----:B-1----:R-:W-:-:S06]  /*13e0*/  DFMA R46, R44, UR6, R26 ;  /* 0x000000062c2e7c2b */ /* 0x002fcc000800001a */
[----:B------:R-:W-:-:S04]  /*13f0*/  DFMA R48, R48, R2, R48 ;  /* 0x000000023030722b */ /* 0x000fc80000000030 */
[----:B------:R-:W-:-:S04]  /*1400*/  FSETP.GEU.AND P1, PT, |R47|, 6.5827683646048100446e-37, PT ;  /* 0x036000002f00780b */ /* 0x000fc80003f2e200 */
[----:B------:R-:W-:-:S08]  /*1410*/  DMUL R2, R48, R46 ;  /* 0x0000002e30027228 */ /* 0x000fd00000000000 */
[----:B------:R-:W-:-:S08]  /*1420*/  DFMA R26, R2, -6, R46 ;  /* 0xc0180000021a782b */ /* 0x000fd0000000002e */
[----:B------:R-:W-:-:S10]  /*1430*/  DFMA R2, R48, R26, R2 ;  /* 0x0000001a3002722b */ /* 0x000fd40000000002 */
[----:B------:R-:W-:-:S05]  /*1440*/  FFMA R26, RZ, 2.375, R3 ;  /* 0x40180000ff1a7823 */ /* 0x000fca0000000003 */
[----:B------:R-:W-:-:S13]  /*1450*/  FSETP.GT.AND P0, PT, |R26|, 1.469367938527859385e-39, PT ;  /* 0x001000001a00780b */ /* 0x000fda0003f04200 */
[----:B------:R-:W-:Y:S05]  /*1460*/  @P0 BRA P1, `(.L_x_39) ;  /* 0x0000000000140947 */ /* 0x000fea0000800000 */
[----:B------:R-:W-:Y:S01]  /*1470*/  IMAD.MOV.U32 R48, RZ, RZ, RZ ;  /* 0x000000ffff307224 */ /* 0x000fe200078e00ff */
[----:B------:R-:W-:Y:S02]  /*1480*/  MOV R51, 0x40180000 ;  /* 0x4018000000337802 */ /* 0x000fe40000000f00 */
[----:B------:R-:W-:-:S07]  /*1490*/  MOV R2, 0x14b0 ;  /* 0x000014b000027802 */ /* 0x000fce0000000f00 */
[----:B------:R-:W-:Y:S05]  /*14a0*/  CALL.REL.NOINC `($__internal_2_$__cuda_sm20_div_rn_f64_full) ;  /* 0x00000004007c7944 */ /* 0x000fea0003c00000 */
[----:B------:R-:W-:-:S07]  /*14b0*/  IMAD.MOV.U32 R2, RZ, RZ, R4 ;  /* 0x000000ffff027224 */ /* 0x000fce00078e0004 */
.L_x_39:
[----:B------:R-:W-:Y:S05]  /*14c0*/  BSYNC.RECONVERGENT B0 ;  /* 0x0000000000007941 */ /* 0x000fea0003800200 */
.L_x_38:
        /* <DEDUP_REMOVED lines=22> */
[----:B------:R-:W-:Y:S01]  /*1630*/  IMAD.MOV.U32 R48, RZ, RZ, RZ ;  /* 0x000000ffff307224 */ /* 0x000fe200078e00ff */
[----:B------:R-:W-:Y:S01]  /*1640*/  MOV R2, 0x1670 ;  /* 0x0000167000027802 */ /* 0x000fe20000000f00 */
[----:B------:R-:W-:-:S07]  /*1650*/  IMAD.MOV.U32 R51, RZ, RZ, 0x40180000 ;  /* 0x40180000ff337424 */ /* 0x000fce00078e00ff */
[----:B------:R-:W-:Y:S05]  /*1660*/  CALL.REL.NOINC `($__internal_2_$__cuda_sm20_div_rn_f64_full) ;  /* 0x00000004000c7944 */ /* 0x000fea0003c00000 */
[----:B------:R-:W-:-:S07]  /*1670*/  IMAD.MOV.U32 R5, RZ, RZ, R3 ;  /* 0x000000ffff057224 */ /* 0x000fce00078e0003 */
.L_x_41:
[----:B------:R-:W-:Y:S05]  /*1680*/  BSYNC.RECONVERGENT B0 ;  /* 0x0000000000007941 */ /* 0x000fea0003800200 */
.L_x_40:
        /* <DEDUP_REMOVED lines=9> */
[----:B0-----:R-:W-:-:S06]  /*1720*/  DFMA R28, R2, -R26, 1 ;  /* 0x3ff00000021c742b */ /* 0x001fcc000000081a */
[----:B-1----:R-:W-:Y:S01]  /*1730*/  DFMA R46, R20, UR6, R30 ;  /* 0x00000006142e7c2b */ /* 0x002fe2000800001e */
[----:B------:R-:W0:Y:S01]  /*1740*/  LDCU.64 UR6, c[0x0][0x3b0] ;  /* 0x00007600ff0677ac */ /* 0x000e220008000a00 */
[----:B------:R-:W-:Y:S01]  /*1750*/  MOV R30, 0xc0a06ea0 ;  /* 0xc0a06ea0001e7802 */ /* 0x000fe20000000f00 */
[----:B------:R-:W-:Y:S01]  /*1760*/  IMAD.MOV.U32 R31, RZ, RZ, 0x3f84f93b ;  /* 0x3f84f93bff1f7424 */ /* 0x000fe200078e00ff */
[----:B------:R-:W-:-:S06]  /*1770*/  DFMA R28, R28, R28, R28 ;  /* 0x0000001c1c1c722b */ /* 0x000fcc000000001c */
[----:B------:R-:W-:Y:S02]  /*1780*/  FSETP.GEU.AND P1, PT, |R47|, 6.5827683646048100446e-37, PT ;  /* 0x036000002f00780b */ /* 0x000fe40003f2e200 */
[----:B------:R-:W-:Y:S02]  /*1790*/  DFMA R28, R2, R28, R2 ;  /* 0x0000001c021c722b */ /* 0x000fe40000000002 */
[----:B0-----:R-:W-:-:S06]  /*17a0*/  DMUL R30, R30, UR6 ;  /* 0x000000061e1e7c28 */ /* 0x001fcc0008000000 */
[----:B------:R-:W-:-:S08]  /*17b0*/  DFMA R26, R28, -R26, 1 ;  /* 0x3ff000001c1a742b */ /* 0x000fd0000000081a */
[----:B------:R-:W-:Y:S01]  /*17c0*/  DFMA R26, R28, R26, R28 ;  /* 0x0000001a1c1a722b */ /* 0x000fe2000000001c */
[----:B------:R-:W-:Y:S01]  /*17d0*/  IMAD.MOV.U32 R28, RZ, RZ, -0x1cef2410 ;  /* 0xe310dbf0ff1c7424 */ /* 0x000fe200078e00ff */
[----:B------:R-:W-:-:S06]  /*17e0*/  MOV R29, 0x3fc6af35 ;  /* 0x3fc6af35001d7802 */ /* 0x000fcc0000000f00 */
[----:B------:R-:W-:Y:S02]  /*17f0*/  DMUL R2, R26, R46 ;  /* 0x0000002e1a027228 */ /* 0x000fe40000000000 */
[----:B------:R-:W-:-:S06]  /*1800*/  DMUL R28, R28, UR6 ;  /* 0x000000061c1c7c28 */ /* 0x000fcc0008000000 */
[----:B------:R-:W-:-:S08]  /*1810*/  DFMA R20, R2, -6, R46 ;  /* 0xc01800000214782b */ /* 0x000fd0000000002e */
[----:B------:R-:W-:Y:S01]  /*1820*/  DFMA R2, R26, R20, R2 ;  /* 0x000000141a02722b */ /* 0x000fe20000000002 */
[----:B------:R-:W-:Y:S01]  /*1830*/  IMAD.MOV.U32 R26, RZ, RZ, 0x76bc1f00 ;  /* 0x76bc1f00ff1a7424 */ /* 0x000fe200078e00ff */
[----:B------:R-:W-:Y:S01]  /*1840*/  MOV R20, 0xbf6e3f79 ;  /* 0xbf6e3f7900147802 */ /* 0x000fe20000000f00 */
[----:B------:R-:W-:Y:S02]  /*1850*/  IMAD.MOV.U32 R27, RZ, RZ, 0x3fa9c369 ;  /* 0x3fa9c369ff1b7424 */ /* 0x000fe400078e00ff */
[----:B------:R-:W-:-:S05]  /*1860*/  IMAD.MOV.U32 R21, RZ, RZ, 0x3ff0b27c ;  /* 0x3ff0b27cff157424 */ /* 0x000fca00078e00ff */
[----:B------:R-:W-:Y:S01]  /*1870*/  FFMA R4, RZ, 2.375, R3 ;  /* 0x40180000ff047823 */ /* 0x000fe20000000003 */
[----:B------:R-:W-:Y:S02]  /*1880*/  DMUL R26, R26, UR6 ;  /* 0x000000061a1a7c28 */ /* 0x000fe40008000000 */
[----:B------:R-:W-:Y:S02]  /*1890*/  DMUL R20, R20, UR6 ;  /* 0x0000000614147c28 */ /* 0x000fe40008000000 */
[----:B------:R-:W-:-:S13]  /*18a0*/  FSETP.GT.AND P0, PT, |R4|, 1.469367938527859385e-39, PT ;  /* 0x001000000400780b */ /* 0x000fda0003f04200 */
[----:B------:R-:W-:Y:S05]  /*18b0*/  @P0 BRA P1, `(.L_x_43) ;  /* 0x0000000000140947 */ /* 0x000fea0000800000 */
[----:B------:R-:W-:Y:S01]  /*18c0*/  IMAD.MOV.U32 R48, RZ, RZ, RZ ;  /* 0x000000ffff307224 */ /* 0x000fe200078e00ff */
[----:B------:R-:W-:Y:S02]  /*18d0*/  MOV R51, 0x40180000 ;  /* 0x4018000000337802 */ /* 0x000fe40000000f00 */
[----:B------:R-:W-:-:S07]  /*18e0*/  MOV R2, 0x1900 ;  /* 0x0000190000027802 */ /* 0x000fce0000000f00 */
[----:B------:R-:W-:Y:S05]  /*18f0*/  CALL.REL.NOINC `($__internal_2_$__cuda_sm20_div_rn_f64_full) ;  /* 0x0000000000687944 */ /* 0x000fea0003c00000 */
[----:B------:R-:W-:-:S07]  /*1900*/  IMAD.MOV.U32 R2, RZ, RZ, R4 ;  /* 0x000000ffff027224 */ /* 0x000fce00078e0004 */
.L_x_43:
[----:B------:R-:W-:Y:S05]  /*1910*/  BSYNC.RECONVERGENT B0 ;  /* 0x0000000000007941 */ /* 0x000fea0003800200 */
.L_x_42:
[----:B------:R-:W0:Y:S01]  /*1920*/  LDC.64 R4, c[0x0][0x398] ;  /* 0x0000e600ff047b82 */ /* 0x000e220000000a00 */
[----:B------:R-:W-:Y:S01]  /*1930*/  DADD R2, R8, R2 ;  /* 0x0000000008027229 */ /* 0x000fe20000000002 */
[----:B------:R-:W-:Y:S04]  /*1940*/  STG.E.64 desc[UR4][R16.64], R14 ;  /* 0x0000000e10007986 */ /* 0x000fe8000c101b04 */
[----:B------:R-:W-:Y:S02]  /*1950*/  STG.E.64 desc[UR4][R16.64+0x8], R12 ;  /* 0x0000080c10007986 */ /* 0x000fe4000c101b04 */
[----:B------:R-:W1:Y:S02]  /*1960*/  LDC.64 R32, c[0x0][0x380] ;  /* 0x0000e000ff207b82 */ /* 0x000e640000000a00 */
[----:B------:R-:W-:Y:S01]  /*1970*/  STG.E.64 desc[UR4][R16.64+0x10], R10 ;  /* 0x0000100a10007986 */ /* 0x000fe2000c101b04 */
[----:B------:R-:W-:Y:S01]  /*1980*/  DADD R6, R6, -R14 ;  /* 0x0000000006067229 */ /* 0x000fe2000000080e */
[----:B------:R-:W2:Y:S02]  /*1990*/  LDCU.64 UR6, c[0x0][0x3a8] ;  /* 0x00007500ff0677ac */ /* 0x000ea40008000a00 */
[----:B------:R-:W-:Y:S01]  /*19a0*/  STG.E.64 desc[UR4][R16.64+0x18], R2 ;  /* 0x0000180210007986 */ /* 0x000fe2000c101b04 */
[----:B0-----:R-:W-:-:S06]  /*19b0*/  IMAD.WIDE R4, R0, 0x8, R4 ;  /* 0x0000000800047825 */ /* 0x001fcc00078e0204 */
[----:B------:R-:W2:Y:S01]  /*19c0*/  LDG.E.64 R4, desc[UR4][R4.64] ;  /* 0x0000000404047981 */ /* 0x000ea2000c1e1b00 */
[----:B-1----:R-:W-:-:S05]  /*19d0*/  IMAD.WIDE R8, R0, 0x8, R32 ;  /* 0x0000000800087825 */ /* 0x002fca00078e0220 */
[----:B------:R-:W3:Y:S01]  /*19e0*/  LDG.E.64 R32, desc[UR4][R8.64] ;  /* 0x0000000408207981 */ /* 0x000ee2000c1e1b00 */
[----:B------:R-:W-:Y:S02]  /*19f0*/  DADD R18, R18, -R12 ;  /* 0x0000000012127229 */ /* 0x000fe4000000080c */
[----:B------:R-:W-:Y:S02]  /*1a00*/  DFMA R6, R6, R20, RZ ;  /* 0x000000140606722b */ /* 0x000fe400000000ff */
[----:B------:R-:W-:Y:S02]  /*1a10*/  DADD R22, R22, -R10 ;  /* 0x0000000016167229 */ /* 0x000fe4000000080a */
[----:B------:R-:W-:-:S04]  /*1a20*/  DADD R24, R24, -R2 ;  /* 0x0000000018187229 */ /* 0x000fc80000000802 */
[----:B------:R-:W-:-:S08]  /*1a30*/  DFMA R6, R18, R28, R6 ;  /* 0x0000001c1206722b */ /* 0x000fd00000000006 */
[----:B------:R-:W-:-:S08]  /*1a40*/  DFMA R6, R22, R26, R6 ;  /* 0x0000001a1606722b */ /* 0x000fd00000000006 */
[----:B------:R-:W-:Y:S02]  /*1a50*/  DFMA R6, R24, R30, R6 ;  /* 0x0000001e1806722b */ /* 0x000fe40000000006 */
[----:B--2---:R-:W-:-:S08]  /*1a60*/  DMUL R4, R4, UR6 ;  /* 0x0000000604047c28 */ /* 0x004fd00008000000 */
[----:B---3--:R-:W-:-:S07]  /*1a70*/  DFMA R4, R6, R4, R32 ;  /* 0x000000040604722b */ /* 0x008fce0000000020 */
[----:B------:R-:W-:Y:S01]  /*1a80*/  STG.E.64 desc[UR4][R8.64], R4 ;  /* 0x0000000408007986 */ /* 0x000fe2000c101b04 */
[----:B------:R-:W-:Y:S05]  /*1a90*/  EXIT ;  /* 0x000000000000794d */ /* 0x000fea0003800000 */
        .weak           $__internal_2_$__cuda_sm20_div_rn_f64_full
        .type           $__internal_2_$__cuda_sm20_div_rn_f64_full,@function
        .size           $__internal_2_$__cuda_sm20_div_rn_f64_full,($__internal_3_$__cuda_sm20_dsqrt_rn_f64_mediumpath_v1 - $__internal_2_$__cuda_sm20_div_rn_f64_full)
$__internal_2_$__cuda_sm20_div_rn_f64_full:
[----:B------:R-:W-:Y:S01]  /*1aa0*/  FSETP.GEU.AND P2, PT, |R47|, 1.469367938527859385e-39, PT ;  /* 0x001000002f00780b */ /* 0x000fe20003f4e200 */
[----:B------:R-:W-:Y:S01]  /*1ab0*/  IMAD.MOV.U32 R50, RZ, RZ, R48 ;  /* 0x000000ffff327224 */ /* 0x000fe200078e0030 */
[C---:B------:R-:W-:Y:S01]  /*1ac0*/  FSETP.GEU.AND P0, PT, |R51|.reuse, 1.469367938527859385e-39, PT ;  /* 0x001000003300780b */ /* 0x040fe20003f0e200 */
[----:B------:R-:W-:Y:S01]  /*1ad0*/  IMAD.MOV.U32 R58, RZ, RZ, R46 ;  /* 0x000000ffff3a7224 */ /* 0x000fe200078e002e */
[----:B------:R-:W-:Y:S01]  /*1ae0*/  LOP3.LUT R49, R51, 0x800fffff, RZ, 0xc0, !PT ;  /* 0x800fffff33317812 */ /* 0x000fe200078ec0ff */
[----:B------:R-:W-:Y:S01]  /*1af0*/  BSSY.RECONVERGENT B1, `(.L_x_44) ;  /* 0x0000057000017945 */ /* 0x000fe20003800200 */
[----:B------:R-:W-:Y:S02]  /*1b00*/  LOP3.LUT R4, R47, 0x7ff00000, RZ, 0xc0, !PT ;  /* 0x7ff000002f047812 */ /* 0x000fe400078ec0ff */
[----:B------:R-:W-:Y:S02]  /*1b10*/  LOP3.LUT R49, R49, 0x3ff00000, RZ, 0xfc, !PT ;  /* 0x3ff0000031317812 */ /* 0x000fe400078efcff */
[----:B------:R-:W-:-:S02]  /*1b20*/  LOP3.LUT R5, R51, 0x7ff00000, RZ, 0xc0, !PT ;  /* 0x7ff0000033057812 */ /* 0x000fc400078ec0ff */
[----:B------:R-:W-:Y:S01]  /*1b30*/  MOV R60, 0x1 ;  /* 0x00000001003c7802 */ /* 0x000fe20000000f00 */
[----:B------:R-:W-:Y:S01]  /*1b40*/  @!P2 IMAD.MOV.U32 R52, RZ, RZ, RZ ;  /* 0x000000ffff34a224 */ /* 0x000fe200078e00ff */
[----:B------:R-:W-:Y:S01]  /*1b50*/  @!P2 LOP3.LUT R3, R51, 0x7ff00000, RZ, 0xc0, !PT ;  /* 0x7ff000003303a812 */ /* 0x000fe200078ec0ff */
[----:B------:R-:W-:Y:S01]  /*1b60*/  @!P0 DMUL R48, R50, 8.98846567431157953865e+307 ;  /* 0x7fe0000032308828 */ /* 0x000fe20000000000 */
[C---:B------:R-:W-:Y:S02]  /*1b70*/  ISETP.GE.U32.AND P1, PT, R4.reuse, R5, PT ;  /* 0x000000050400720c */ /* 0x040fe40003f26070 */
[----:B------:R-:W-:Y:S02]  /*1b80*/  @!P2 ISETP.GE.U32.AND P3, PT, R4, R3, PT ;  /* 0x000000030400a20c */ /* 0x000fe40003f66070 */
[----:B------:R-:W-:Y:S01]  /*1b90*/  MOV R3, 0x1ca00000 ;  /* 0x1ca0000000037802 */ /* 0x000fe20000000f00 */
[----:B------:R-:W0:Y:S03]  /*1ba0*/  MUFU.RCP64H R61, R49 ;  /* 0x00000031003d7308 */ /* 0x000e260000001800 */
[----:B------:R-:W-:-:S02]  /*1bb0*/  @!P2 SEL R57, R3, 0x63400000, !P3 ;  /* 0x634000000339a807 */ /* 0x000fc40005800000 */
[----:B------:R-:W-:Y:S02]  /*1bc0*/  SEL R53, R3, 0x63400000, !P1 ;  /* 0x6340000003357807 */ /* 0x000fe40004800000 */
[--C-:B------:R-:W-:Y:S02]  /*1bd0*/  @!P2 LOP3.LUT R57, R57, 0x80000000, R47.reuse, 0xf8, !PT ;  /* 0x800000003939a812 */ /* 0x100fe400078ef82f */
[----:B------:R-:W-:Y:S02]  /*1be0*/  LOP3.LUT R59, R53, 0x800fffff, R47, 0xf8, !PT ;  /* 0x800fffff353b7812 */ /* 0x000fe400078ef82f */
[----:B------:R-:W-:Y:S02]  /*1bf0*/  @!P2 LOP3.LUT R53, R57, 0x100000, RZ, 0xfc, !PT ;  /* 0x001000003935a812 */ /* 0x000fe400078efcff */
[----:B------:R-:W-:-:S04]  /*1c00*/  @!P0 LOP3.LUT R5, R49, 0x7ff00000, RZ, 0xc0, !PT ;  /* 0x7ff0000031058812 */ /* 0x000fc800078ec0ff */
[----:B------:R-:W-:Y:S02]  /*1c10*/  @!P2 DFMA R58, R58, 2, -R52 ;  /* 0x400000003a3aa82b */ /* 0x000fe40000000834 */
[----:B0-----:R-:W-:-:S08]  /*1c20*/  DFMA R52, R60, -R48, 1 ;  /* 0x3ff000003c34742b */ /* 0x001fd00000000830 */
[----:B------:R-:W-:Y:S01]  /*1c30*/  DFMA R52, R52, R52, R52 ;  /* 0x000000343434722b */ /* 0x000fe20000000034 */
[----:B------:R-:W-:-:S07]  /*1c40*/  @!P2 LOP3.LUT R4, R59, 0x7ff00000, RZ, 0xc0, !PT ;  /* 0x7ff000003b04a812 */ /* 0x000fce00078ec0ff */
[----:B------:R-:W-:-:S08]  /*1c50*/  DFMA R52, R60, R52, R60 ;  /* 0x000000343c34722b */ /* 0x000fd0000000003c */
[----:B------:R-:W-:-:S08]  /*1c60*/  DFMA R60, R52, -R48, 1 ;  /* 0x3ff00000343c742b */ /* 0x000fd00000000830 */
[----:B------:R-:W-:-:S08]  /*1c70*/  DFMA R60, R52, R60, R52 ;  /* 0x0000003c343c722b */ /* 0x000fd00000000034 */
[----:B------:R-:W-:-:S08]  /*1c80*/  DMUL R56, R60, R58 ;  /* 0x0000003a3c387228 */ /* 0x000fd00000000000 */
[----:B------:R-:W-:-:S08]  /*1c90*/  DFMA R52, R56, -R48, R58 ;  /* 0x800000303834722b */ /* 0x000fd0000000003a */
[----:B------:R-:W-:Y:S01]  /*1ca0*/  DFMA R52, R60, R52, R56 ;  /* 0x000000343c34722b */ /* 0x000fe20000000038 */
[----:B------:R-:W-:-:S05]  /*1cb0*/  VIADD R56, R4, 0xffffffff ;  /* 0xffffffff04387836 */ /* 0x000fca0000000000 */
[----:B------:R-:W-:Y:S01]  /*1cc0*/  ISETP.GT.U32.AND P0, PT, R56, 0x7feffffe, PT ;  /* 0x7feffffe3800780c */ /* 0x000fe20003f04070 */
[----:B------:R-:W-:-:S05]  /*1cd0*/  VIADD R56, R5, 0xffffffff ;  /* 0xffffffff05387836 */ /* 0x000fca0000000000 */
[----:B------:R-:W-:-:S13]  /*1ce0*/  ISETP.GT.U32.OR P0, PT, R56, 0x7feffffe, P0 ;  /* 0x7feffffe3800780c */ /* 0x000fda0000704470 */
[----:B------:R-:W-:Y:S05]  /*1cf0*/  @P0 BRA `(.L_x_45) ;  /* 0x0000000000780947 */ /* 0x000fea0003800000 */
[----:B------:R-:W-:Y:S02]  /*1d00*/  LOP3.LUT R46, R47, 0x7ff00000, RZ, 0xc0, !PT ;  /* 0x7ff000002f2e7812 */ /* 0x000fe400078ec0ff */
[----:B------:R-:W-:-:S04]  /*1d10*/  LOP3.LUT R5, R51, 0x7ff00000, RZ, 0xc0, !PT ;  /* 0x7ff0000033057812 */ /* 0x000fc800078ec0ff */
[CC--:B------:R-:W-:Y:S02]  /*1d20*/  ISETP.GE.U32.AND P0, PT, R46.reuse, R5.reuse, PT ;  /* 0x000000052e00720c */ /* 0x0c0fe40003f06070 */
[----:B------:R-:W-:Y:S01]  /*1d30*/  VIADDMNMX R5, R46, -R5, 0xb9600000, !PT ;  /* 0xb96000002e057446 */ /* 0x000fe20007800905 */
[----:B------:R-:W-:Y:S01]  /*1d40*/  IMAD.MOV.U32 R46, RZ, RZ, RZ ;  /* 0x000000ffff2e7224 */ /* 0x000fe200078e00ff */
[----:B------:R-:W-:Y:S02]  /*1d50*/  SEL R4, R3, 0x63400000, !P0 ;  /* 0x6340000003047807 */ /* 0x000fe40004000000 */
[----:B------:R-:W-:-:S04]  /*1d60*/  VIMNMX R5, PT, PT, R5, 0x46a00000, PT ;  /* 0x46a0000005057848 */ /* 0x000fc80003fe0100 */
[----:B------:R-:W-:-:S05]  /*1d70*/  IADD3 R4, PT, PT, -R4, R5, RZ ;  /* 0x0000000504047210 */ /* 0x000fca0007ffe1ff */
[----:B------:R-:W-:-:S06]  /*1d80*/  VIADD R47, R4, 0x7fe00000 ;  /* 0x7fe00000042f7836 */ /* 0x000fcc0000000000 */
[----:B------:R-:W-:-:S10]  /*1d90*/  DMUL R56, R52, R46 ;  /* 0x0000002e34387228 */ /* 0x000fd40000000000 */
[----:B------:R-:W-:-:S13]  /*1da0*/  FSETP.GTU.AND P0, PT, |R57|, 1.469367938527859385e-39, PT ;  /* 0x001000003900780b */ /* 0x000fda0003f0c200 */
[----:B------:R-:W-:Y:S05]  /*1db0*/  @P0 BRA `(.L_x_46) ;  /* 0x0000000000a80947 */ /* 0x000fea0003800000 */
[----:B------:R-:W-:-:S06]  /*1dc0*/  DFMA R48, R52, -R48, R58 ;  /* 0x800000303430722b */ /* 0x000fcc000000003a */
[----:B------:R-:W-:-:S04]  /*1dd0*/  MOV R48, RZ ;  /* 0x000000ff00307202 */ /* 0x000fc80000000f00 */
[C---:B------:R-:W-:Y:S02]  /*1de0*/  FSETP.NEU.AND P0, PT, R49.reuse, RZ, PT ;  /* 0x000000ff3100720b */ /* 0x040fe40003f0d000 */
[----:B------:R-:W-:-:S04]  /*1df0*/  LOP3.LUT R50, R49, 0x80000000, R51, 0x48, !PT ;  /* 0x8000000031327812 */ /* 0x000fc800078e4833 */
[----:B------:R-:W-:-:S07]  /*1e00*/  LOP3.LUT R49, R50, R47, RZ, 0xfc, !PT ;  /* 0x0000002f32317212 */ /* 0x000fce00078efcff */
[----:B------:R-:W-:Y:S05]  /*1e10*/  @!P0 BRA `(.L_x_46) ;  /* 0x0000000000908947 */ /* 0x000fea0003800000 */
[----:B------:R-:W-:Y:S01]  /*1e20*/  IMAD.MOV R47, RZ, RZ, -R4 ;  /* 0x000000ffff2f7224 */ /* 0x000fe200078e0a04 */
[----:B------:R-:W-:Y:S01]  /*1e30*/  IADD3 R4, PT, PT, -R4, -0x43300000, RZ ;  /* 0xbcd0000004047810 */ /* 0x000fe20007ffe1ff */
[----:B------:R-:W-:-:S06]  /*1e40*/  IMAD.MOV.U32 R46, RZ, RZ, RZ ;  /* 0x000000ffff2e7224 */ /* 0x000fcc00078e00ff */
[----:B------:R-:W-:Y:S02]  /*1e50*/  DFMA R46, R56, -R46, R52 ;  /* 0x8000002e382e722b */ /* 0x000fe40000000034 */
[----:B------:R-:W-:-:S08]  /*1e60*/  DMUL.RP R52, R52, R48 ;  /* 0x0000003034347228 */ /* 0x000fd00000008000 */
[----:B------:R-:W-:Y:S02]  /*1e70*/  FSETP.NEU.AND P0, PT, |R47|, R4, PT ;  /* 0x000000042f00720b */ /* 0x000fe40003f0d200 */
[----:B------:R-:W-:Y:S02]  /*1e80*/  LOP3.LUT R50, R53, R50, RZ, 0x3c, !PT ;  /* 0x0000003235327212 */ /* 0x000fe400078e3cff */
[----:B------:R-:W-:Y:S02]  /*1e90*/  FSEL R4, R52, R56, !P0 ;  /* 0x0000003834047208 */ /* 0x000fe40004000000 */
[----:B------:R-:W-:Y:S02]  /*1ea0*/  FSEL R5, R50, R57, !P0 ;  /* 0x0000003932057208 */ /* 0x000fe40004000000 */
[----:B------:R-:W-:-:S03]  /*1eb0*/  MOV R56, R4 ;  /* 0x0000000400387202 */ /* 0x000fc60000000f00 */
[----:B------:R-:W-:Y:S01]  /*1ec0*/  IMAD.MOV.U32 R57, RZ, RZ, R5 ;  /* 0x000000ffff397224 */ /* 0x000fe200078e0005 */
[----:B------:R-:W-:Y:S06]  /*1ed0*/  BRA `(.L_x_46) ;  /* 0x0000000000607947 */ /* 0x000fec0003800000 */
.L_x_45:
[----:B------:R-:W-:-:S14]  /*1ee0*/  DSETP.NAN.AND P0, PT, R46, R46, PT ;  /* 0x0000002e2e00722a */ /* 0x000fdc0003f08000 */
[----:B------:R-:W-:Y:S05]  /*1ef0*/  @P0 BRA `(.L_x_47) ;  /* 0x00000000004c0947 */ /* 0x000fea0003800000 */
[----:B------:R-:W-:-:S14]  /*1f00*/  DSETP.NAN.AND P0, PT, R50, R50, PT ;  /* 0x000000323200722a */ /* 0x000fdc0003f08000 */
[----:B------:R-:W-:Y:S05]  /*1f10*/  @P0 BRA `(.L_x_48) ;  /* 0x0000000000340947 */ /* 0x000fea0003800000 */
[----:B------:R-:W-:Y:S01]  /*1f20*/  ISETP.NE.AND P0, PT, R4, R5, PT ;  /* 0x000000050400720c */ /* 0x000fe20003f05270 */
[----:B------:R-:W-:Y:S01]  /*1f30*/  IMAD.MOV.U32 R56, RZ, RZ, 0x0 ;  /* 0x00000000ff387424 */ /* 0x000fe200078e00ff */
[----:B------:R-:W-:-:S11]  /*1f40*/  MOV R57, 0xfff80000 ;  /* 0xfff8000000397802 */ /* 0x000fd60000000f00 */
[----:B------:R-:W-:Y:S05]  /*1f50*/  @!P0 BRA `(.L_x_46) ;  /* 0x0000000000408947 */ /* 0x000fea0003800000 */
[----:B------:R-:W-:Y:S02]  /*1f60*/  ISETP.NE.AND P0, PT, R4, 0x7ff00000, PT ;  /* 0x7ff000000400780c */ /* 0x000fe40003f05270 */
[----:B------:R-:W-:Y:S02]  /*1f70*/  LOP3.LUT R47, R47, 0x80000000, R51, 0x48, !PT ;  /* 0x800000002f2f7812 */ /* 0x000fe400078e4833 */
[----:B------:R-:W-:-:S13]  /*1f80*/  ISETP.EQ.OR P0, PT, R5, RZ, !P0 ;  /* 0x000000ff0500720c */ /* 0x000fda0004702670 */
[----:B------:R-:W-:Y:S01]  /*1f90*/  @P0 LOP3.LUT R3, R47, 0x7ff00000, RZ, 0xfc, !PT ;  /* 0x7ff000002f030812 */ /* 0x000fe200078efcff */
[----:B------:R-:W-:Y:S01]  /*1fa0*/  @!P0 IMAD.MOV.U32 R56, RZ, RZ, RZ ;  /* 0x000000ffff388224 */ /* 0x000fe200078e00ff */
[----:B------:R-:W-:Y:S01]  /*1fb0*/  @P0 MOV R56, RZ ;  /* 0x000000ff00380202 */ /* 0x000fe20000000f00 */
[----:B------:R-:W-:Y:S02]  /*1fc0*/  @!P0 IMAD.MOV.U32 R57, RZ, RZ, R47 ;  /* 0x000000ffff398224 */ /* 0x000fe400078e002f */
[----:B------:R-:W-:Y:S01]  /*1fd0*/  @P0 IMAD.MOV.U32 R57, RZ, RZ, R3 ;  /* 0x000000ffff390224 */ /* 0x000fe200078e0003 */
[----:B------:R-:W-:Y:S06]  /*1fe0*/  BRA `(.L_x_46) ;  /* 0x00000000001c7947 */ /* 0x000fec0003800000 */
.L_x_48:
[----:B------:R-:W-:Y:S01]  /*1ff0*/  LOP3.LUT R3, R51, 0x80000, RZ, 0xfc, !PT ;  /* 0x0008000033037812 */ /* 0x000fe200078efcff */
[----:B------:R-:W-:-:S03]  /*2000*/  IMAD.MOV.U32 R56, RZ, RZ, R50 ;  /* 0x000000ffff387224 */ /* 0x000fc600078e0032 */
[----:B------:R-:W-:Y:S01]  /*2010*/  MOV R57, R3 ;  /* 0x0000000300397202 */ /* 0x000fe20000000f00 */
[----:B------:R-:W-:Y:S06]  /*2020*/  BRA `(.L_x_46) ;  /* 0x00000000000c7947 */ /* 0x000fec0003800000 */
.L_x_47:
[----:B------:R-:W-:Y:S01]  /*2030*/  LOP3.LUT R3, R47, 0x80000, RZ, 0xfc, !PT ;  /* 0x000800002f037812 */ /* 0x000fe200078efcff */
[----:B------:R-:W-:-:S04]  /*2040*/  IMAD.MOV.U32 R56, RZ, RZ, R46 ;  /* 0x000000ffff387224 */ /* 0x000fc800078e002e */
[----:B------:R-:W-:-:S07]  /*2050*/  IMAD.MOV.U32 R57, RZ, RZ, R3 ;  /* 0x000000ffff397224 */ /* 0x000fce00078e0003 */
.L_x_46:
[----:B------:R-:W-:Y:S05]  /*2060*/  BSYNC.RECONVERGENT B1 ;  /* 0x0000000000017941 */ /* 0x000fea0003800200 */
.L_x_44:
[----:B------:R-:W-:Y:S02]  /*2070*/  HFMA2 R47, -RZ, RZ, 0, 0 ;  /* 0x00000000ff2f7431 */ /* 0x000fe400000001ff */
[----:B------:R-:W-:Y:S01]  /*2080*/  IMAD.MOV.U32 R46, RZ, RZ, R2 ;  /* 0x000000ffff2e7224 */ /* 0x000fe200078e0002 */
[----:B------:R-:W-:Y:S01]  /*2090*/  MOV R4, R56 ;  /* 0x0000003800047202 */ /* 0x000fe20000000f00 */
[----:B------:R-:W-:Y:S02]  /*20a0*/  IMAD.MOV.U32 R3, RZ, RZ, R57 ;  /* 0x000000ffff037224 */ /* 0x000fe400078e0039 */
[----:B------:R-:W-:Y:S05]  /*20b0*/  RET.REL.NODEC R46 `(_Z46cuda_thermostat_quantum_spde_zero_point_kernelPdS_PKdS1_dddi) ;  /* 0xffffffdc2ed07950 */ /* 0x000fea0003c3ffff */
        .weak           $__internal_3_$__cuda_sm20_dsqrt_rn_f64_mediumpath_v1
        .type           $__internal_3_$__cuda_sm20_dsqrt_rn_f64_mediumpath_v1,@function
        .size           $__internal_3_$__cuda_sm20_dsqrt_rn_f64_mediumpath_v1,(.L_x_57 - $__internal_3_$__cuda_sm20_dsqrt_rn_f64_mediumpath_v1)
$__internal_3_$__cuda_sm20_dsqrt_rn_f64_mediumpath_v1:
[----:B------:R-:W-:Y:S01]  /*20c0*/  ISETP.GE.U32.AND P0, PT, R27, -0x3400000, PT ;  /* 0xfcc000001b00780c */ /* 0x000fe20003f06070 */
[----:B------:R-:W-:Y:S01]  /*20d0*/  BSSY.RECONVERGENT B1, `(.L_x_49) ;  /* 0x0000024000017945 */ /* 0x000fe20003800200 */
[----:B------:R-:W-:-:S11]  /*20e0*/  IMAD.MOV.U32 R27, RZ, RZ, R33 ;  /* 0x000000ffff1b7224 */ /* 0x000fd600078e0021 */
        /* <DEDUP_REMOVED lines=9> */
.L_x_50:
        /* <DEDUP_REMOVED lines=24> */
.L_x_52:
[----:B------:R-:W-:-:S11]  /*2300*/  DADD R26, R4, R4 ;  /* 0x00000000041a7229 */ /* 0x000fd60000000004 */
.L_x_51:
[----:B------:R-:W-:Y:S05]  /*2310*/  BSYNC.RECONVERGENT B1 ;  /* 0x0000000000017941 */ /* 0x000fea0003800200 */
.L_x_49:
[----:B------:R-:W-:-:S04]  /*2320*/  IMAD.MOV.U32 R3, RZ, RZ, 0x0 ;  /* 0x00000000ff037424 */ /* 0x000fc800078e00ff */
[----:B------:R-:W-:Y:S05]  /*2330*/  RET.REL.NODEC R2 `(_Z46cuda_thermostat_quantum_spde_zero_point_kernelPdS_PKdS1_dddi) ;  /* 0xffffffdc02307950 */ /* 0x000fea0003c3ffff */
.L_x_53:
        /* <DEDUP_REMOVED lines=12> */
.L_x_57:


//--------------------- .nv.shared.reserved.0     --------------------------
	.section	.nv.shared.reserved.0,"aw",@nobits
	.weak		__nv_reservedSMEM_offset_0_alias
	.size		__nv_reservedSMEM_offset_0_alias, 0, 64
	.other		__nv_reservedSMEM_offset_0_alias,@"STO_CUDA_RESERVED_SHARED STV_DEFAULT"
__nv_reservedSMEM_offset_0_alias:
	.zero		0
	.zero		64


//--------------------- .nv.constant0._Z43cuda_thermostat_quantum_spde_no_zero_kernelPdS_S_S_S_PKdS1_dddi --------------------------
	.section	.nv.constant0._Z43cuda_thermostat_quantum_spde_no_zero_kernelPdS_S_S_S_PKdS1_dddi,"a",@progbits
	.sectionflags	@""
	.align	4
.nv.constant0._Z43cuda_thermostat_quantum_spde_no_zero_kernelPdS_S_S_S_PKdS1_dddi:
	.zero		980


//--------------------- .nv.constant0._Z46cuda_thermostat_quantum_spde_zero_point_kernelPdS_PKdS1_dddi --------------------------
	.section	.nv.constant0._Z46cuda_thermostat_quantum_spde_zero_point_kernelPdS_PKdS1_dddi,"a",@progbits
	.sectionflags	@""
	.align	4
.nv.constant0._Z46cuda_thermostat_quantum_spde_zero_point_kernelPdS_PKdS1_dddi:
	.zero		956


//--------------------- SYMBOLS --------------------------

	.type		.nv.reservedSmem.offset0,@object
	.size		.nv.reservedSmem.offset0,0x4
